	.target	sm_90a

	.elftype	@"ET_EXEC"


//--------------------- .note.nv.tkinfo           --------------------------
	.section	.note.nv.tkinfo,"",@"SHT_NOTE"
	.sectionflags	@"SHF_NOTE_NV_TKINFO"
	.tkinfo
        /*0018*/ 	.word	0x00000002
        /*0030*/ 	.string	""
        /*0030*/ 	.string	"ptxas"
        /*0030*/ 	.string	"Cuda compilation tools, release 13.0, V13.0.88"
        /*0030*/ 	.string	"Build cuda_13.0.r13.0/compiler.36424714_0"
        /*0030*/ 	.string	"-arch sm_90a -m 64 "



//--------------------- .note.nv.cuinfo           --------------------------
	.section	.note.nv.cuinfo,"",@"SHT_NOTE"
	.sectionflags	@"SHF_NOTE_NV_CUINFO"
        /*0018*/ 	.short	0x0002
        /*001a*/ 	.short	0x005a
        /*001c*/ 	.short	0x0082
	.zero		2


//--------------------- .nv.info                  --------------------------
	.section	.nv.info,"",@"SHT_CUDA_INFO"
	.align	4


	//----- nvinfo : EIATTR_REGCOUNT
	.align		4
        /*0000*/ 	.byte	0x04, 0x2f
        /*0002*/ 	.short	(.L_12 - .L_11)
	.align		4
.L_11:
        /*0004*/ 	.word	index@(_ZN7cutlass13device_kernelIN5flash19enable_sm80_to_sm89INS1_16FlashAttnFwdSm80INS1_25CollectiveMainloopFwdSm80ILi8ELi1ELb1EN4cute5tupleIJNS5_1CILi128EEENS7_ILi112EEES8_EEELi128ENS_6half_tEfNS_4arch4Sm80ELb1ELb0ELb0ELb1ELb1ELb1ELb1ELb1EEENS1_21CollectiveEpilogueFwdINS6_IJS8_S8_S9_EEENS6_IJNS7_ILi1EEESH_SH_EEESB_SD_Li256ELb1ELb1ELb1ELb0EEENS1_36VarlenDynamicPersistentTileSchedulerILi128ELi112ELi256ELi256ELb1ELb1ELb0ELb1ELb1ELb1EEEEEEEEEvNT_6ParamsE)
        /*0008*/ 	.word	0x00000004


	//----- nvinfo : EIATTR_FRAME_SIZE
	.align		4
.L_12:
        /*000c*/ 	.byte	0x04, 0x11
        /*000e*/ 	.short	(.L_14 - .L_13)
	.align		4
.L_13:
        /*0010*/ 	.word	index@(_ZN7cutlass13device_kernelIN5flash19enable_sm80_to_sm89INS1_16FlashAttnFwdSm80INS1_25CollectiveMainloopFwdSm80ILi8ELi1ELb1EN4cute5tupleIJNS5_1CILi128EEENS7_ILi112EEES8_EEELi128ENS_6half_tEfNS_4arch4Sm80ELb1ELb0ELb0ELb1ELb1ELb1ELb1ELb1EEENS1_21CollectiveEpilogueFwdINS6_IJS8_S8_S9_EEENS6_IJNS7_ILi1EEESH_SH_EEESB_SD_Li256ELb1ELb1ELb1ELb0EEENS1_36VarlenDynamicPersistentTileSchedulerILi128ELi112ELi256ELi256ELb1ELb1ELb0ELb1ELb1ELb1EEEEEEEEEvNT_6ParamsE)
        /*0014*/ 	.word	0x00000000


	//----- nvinfo : EIATTR_REGCOUNT
	.align		4
.L_14:
        /*0018*/ 	.byte	0x04, 0x2f
        /*001a*/ 	.short	(.L_16 - .L_15)
	.align		4
.L_15:
        /*001c*/ 	.word	index@(_ZN7cutlass13device_kernelIN5flash19enable_sm80_to_sm89INS1_16FlashAttnFwdSm80INS1_25CollectiveMainloopFwdSm80ILi8ELi1ELb1EN4cute5tupleIJNS5_1CILi128EEENS7_ILi112EEES8_EEELi128ENS_6half_tEfNS_4arch4Sm80ELb1ELb0ELb0ELb1ELb1ELb0ELb1ELb1EEENS1_21CollectiveEpilogueFwdINS6_IJS8_S8_S9_EEENS6_IJNS7_ILi1EEESH_SH_EEESB_SD_Li256ELb1ELb1ELb1ELb0EEENS1_36VarlenDynamicPersistentTileSchedulerILi128ELi112ELi256ELi256ELb1ELb1ELb0ELb1ELb1ELb1EEEEEEEEEvNT_6ParamsE)
        /*0020*/ 	.word	0x00000004


	//----- nvinfo : EIATTR_FRAME_SIZE
	.align		4
.L_16:
        /*0024*/ 	.byte	0x04, 0x11
        /*0026*/ 	.short	(.L_18 - .L_17)
	.align		4
.L_17:
        /*0028*/ 	.word	index@(_ZN7cutlass13device_kernelIN5flash19enable_sm80_to_sm89INS1_16FlashAttnFwdSm80INS1_25CollectiveMainloopFwdSm80ILi8ELi1ELb1EN4cute5tupleIJNS5_1CILi128EEENS7_ILi112EEES8_EEELi128ENS_6half_tEfNS_4arch4Sm80ELb1ELb0ELb0ELb1ELb1ELb0ELb1ELb1EEENS1_21CollectiveEpilogueFwdINS6_IJS8_S8_S9_EEENS6_IJNS7_ILi1EEESH_SH_EEESB_SD_Li256ELb1ELb1ELb1ELb0EEENS1_36VarlenDynamicPersistentTileSchedulerILi128ELi112ELi256ELi256ELb1ELb1ELb0ELb1ELb1ELb1EEEEEEEEEvNT_6ParamsE)
        /*002c*/ 	.word	0x00000000


	//----- nvinfo : EIATTR_REGCOUNT
	.align		4
.L_18:
        /*0030*/ 	.byte	0x04, 0x2f
        /*0032*/ 	.short	(.L_20 - .L_19)
	.align		4
.L_19:
        /*0034*/ 	.word	index@(_ZN7cutlass13device_kernelIN5flash19enable_sm80_to_sm89INS1_16FlashAttnFwdSm80INS1_25CollectiveMainloopFwdSm80ILi4ELi1ELb0EN4cute5tupleIJNS5_1CILi128EEENS7_ILi64EEES8_EEELi128ENS_6half_tEfNS_4arch4Sm80ELb1ELb0ELb0ELb0ELb1ELb0ELb1ELb1EEENS1_21CollectiveEpilogueFwdINS6_IJS8_S8_S9_EEENS6_IJNS7_ILi1EEESH_SH_EEESB_SD_Li128ELb0ELb1ELb1ELb0EEENS1_30DynamicPersistentTileSchedulerILi128ELi128ELb1ELb1ELb0EEEEEEEEEvNT_6ParamsE)
        /*0038*/ 	.word	0x00000004


	//----- nvinfo : EIATTR_FRAME_SIZE
	.align		4
.L_20:
        /*003c*/ 	.byte	0x04, 0x11
        /*003e*/ 	.short	(.L_22 - .L_21)
	.align		4
.L_21:
        /*0040*/ 	.word	index@(_ZN7cutlass13device_kernelIN5flash19enable_sm80_to_sm89INS1_16FlashAttnFwdSm80INS1_25CollectiveMainloopFwdSm80ILi4ELi1ELb0EN4cute5tupleIJNS5_1CILi128EEENS7_ILi64EEES8_EEELi128ENS_6half_tEfNS_4arch4Sm80ELb1ELb0ELb0ELb0ELb1ELb0ELb1ELb1EEENS1_21CollectiveEpilogueFwdINS6_IJS8_S8_S9_EEENS6_IJNS7_ILi1EEESH_SH_EEESB_SD_Li128ELb0ELb1ELb1ELb0EEENS1_30DynamicPersistentTileSchedulerILi128ELi128ELb1ELb1ELb0EEEEEEEEEvNT_6ParamsE)
        /*0044*/ 	.word	0x00000000


	//----- nvinfo : EIATTR_REGCOUNT
	.align		4
.L_22:
        /*0048*/ 	.byte	0x04, 0x2f
        /*004a*/ 	.short	(.L_24 - .L_23)
	.align		4
.L_23:
        /*004c*/ 	.word	index@(_ZN7cutlass13device_kernelIN5flash19enable_sm80_to_sm89INS1_16FlashAttnFwdSm80INS1_25CollectiveMainloopFwdSm80ILi8ELi1ELb1EN4cute5tupleIJNS5_1CILi128EEENS7_ILi96EEES8_EEELi128ENS_6half_tEfNS_4arch4Sm80ELb0ELb1ELb0ELb1ELb1ELb1ELb1ELb1EEENS1_21CollectiveEpilogueFwdINS6_IJS8_S8_S9_EEENS6_IJNS7_ILi1EEESH_SH_EEESB_SD_Li256ELb1ELb1ELb1ELb0EEENS1_36VarlenDynamicPersistentTileSchedulerILi128ELi96ELi256ELi256ELb1ELb1ELb0ELb1ELb0ELb1EEEEEEEEEvNT_6ParamsE)
        /*0050*/ 	.word	0x00000004


	//----- nvinfo : EIATTR_FRAME_SIZE
	.align		4
.L_24:
        /*0054*/ 	.byte	0x04, 0x11
        /*0056*/ 	.short	(.L_26 - .L_25)
	.align		4
.L_25:
        /*0058*/ 	.word	index@(_ZN7cutlass13device_kernelIN5flash19enable_sm80_to_sm89INS1_16FlashAttnFwdSm80INS1_25CollectiveMainloopFwdSm80ILi8ELi1ELb1EN4cute5tupleIJNS5_1CILi128EEENS7_ILi96EEES8_EEELi128ENS_6half_tEfNS_4arch4Sm80ELb0ELb1ELb0ELb1ELb1ELb1ELb1ELb1EEENS1_21CollectiveEpilogueFwdINS6_IJS8_S8_S9_EEENS6_IJNS7_ILi1EEESH_SH_EEESB_SD_Li256ELb1ELb1ELb1ELb0EEENS1_36VarlenDynamicPersistentTileSchedulerILi128ELi96ELi256ELi256ELb1ELb1ELb0ELb1ELb0ELb1EEEEEEEEEvNT_6ParamsE)
        /*005c*/ 	.word	0x00000000


	//----- nvinfo : EIATTR_REGCOUNT
	.align		4
.L_26:
        /*0060*/ 	.byte	0x04, 0x2f
        /*0062*/ 	.short	(.L_28 - .L_27)
	.align		4
.L_27:
        /*0064*/ 	.word	index@(_ZN7cutlass13device_kernelIN5flash19enable_sm80_to_sm89INS1_16FlashAttnFwdSm80INS1_25CollectiveMainloopFwdSm80ILi8ELi1ELb1EN4cute5tupleIJNS5_1CILi128EEENS7_ILi96EEES8_EEELi128ENS_6half_tEfNS_4arch4Sm80ELb0ELb1ELb0ELb1ELb1ELb0ELb1ELb1EEENS1_21CollectiveEpilogueFwdINS6_IJS8_S8_S9_EEENS6_IJNS7_ILi1EEESH_SH_EEESB_SD_Li256ELb1ELb1ELb1ELb0EEENS1_36VarlenDynamicPersistentTileSchedulerILi128ELi96ELi256ELi256ELb1ELb1ELb0ELb1ELb0ELb1EEEEEEEEEvNT_6ParamsE)
        /*0068*/ 	.word	0x00000004


	//----- nvinfo : EIATTR_FRAME_SIZE
	.align		4
.L_28:
        /*006c*/ 	.byte	0x04, 0x11
        /*006e*/ 	.short	(.L_30 - .L_29)
	.align		4
.L_29:
        /*0070*/ 	.word	index@(_ZN7cutlass13device_kernelIN5flash19enable_sm80_to_sm89INS1_16FlashAttnFwdSm80INS1_25CollectiveMainloopFwdSm80ILi8ELi1ELb1EN4cute5tupleIJNS5_1CILi128EEENS7_ILi96EEES8_EEELi128ENS_6half_tEfNS_4arch4Sm80ELb0ELb1ELb0ELb1ELb1ELb0ELb1ELb1EEENS1_21CollectiveEpilogueFwdINS6_IJS8_S8_S9_EEENS6_IJNS7_ILi1EEESH_SH_EEESB_SD_Li256ELb1ELb1ELb1ELb0EEENS1_36VarlenDynamicPersistentTileSchedulerILi128ELi96ELi256ELi256ELb1ELb1ELb0ELb1ELb0ELb1EEEEEEEEEvNT_6ParamsE)
        /*0074*/ 	.word	0x00000000


	//----- nvinfo : EIATTR_REGCOUNT
	.align		4
.L_30:
        /*0078*/ 	.byte	0x04, 0x2f
        /*007a*/ 	.short	(.L_32 - .L_31)
	.align		4
.L_31:
        /*007c*/ 	.word	index@(_ZN7cutlass13device_kernelIN5flash19enable_sm80_to_sm89INS1_16FlashAttnFwdSm80INS1_25CollectiveMainloopFwdSm80ILi4ELi1ELb0EN4cute5tupleIJNS5_1CILi128EEENS7_ILi48EEES8_EEELi128ENS_6half_tEfNS_4arch4Sm80ELb0ELb1ELb0ELb0ELb1ELb0ELb1ELb1EEENS1_21CollectiveEpilogueFwdINS6_IJS8_S8_S9_EEENS6_IJNS7_ILi1EEESH_SH_EEESB_SD_Li128ELb0ELb1ELb1ELb0EEENS1_19SingleTileSchedulerILb0ELb1ELb1ELi128EEEEEEEEEvNT_6ParamsE)
        /*0080*/ 	.word	0x00000004


	//----- nvinfo : EIATTR_FRAME_SIZE
	.align		4
.L_32:
        /*0084*/ 	.byte	0x04, 0x11
        /*0086*/ 	.short	(.L_34 - .L_33)
	.align		4
.L_33:
        /*0088*/ 	.word	index@(_ZN7cutlass13device_kernelIN5flash19enable_sm80_to_sm89INS1_16FlashAttnFwdSm80INS1_25CollectiveMainloopFwdSm80ILi4ELi1ELb0EN4cute5tupleIJNS5_1CILi128EEENS7_ILi48EEES8_EEELi128ENS_6half_tEfNS_4arch4Sm80ELb0ELb1ELb0ELb0ELb1ELb0ELb1ELb1EEENS1_21CollectiveEpilogueFwdINS6_IJS8_S8_S9_EEENS6_IJNS7_ILi1EEESH_SH_EEESB_SD_Li128ELb0ELb1ELb1ELb0EEENS1_19SingleTileSchedulerILb0ELb1ELb1ELi128EEEEEEEEEvNT_6ParamsE)
        /*008c*/ 	.word	0x00000000


	//----- nvinfo : EIATTR_REGCOUNT
	.align		4
.L_34:
        /*0090*/ 	.byte	0x04, 0x2f
        /*0092*/ 	.short	(.L_36 - .L_35)
	.align		4
.L_35:
        /*0094*/ 	.word	index@(_ZN7cutlass13device_kernelIN5flash19enable_sm80_to_sm89INS1_16FlashAttnFwdSm80INS1_25CollectiveMainloopFwdSm80ILi8ELi1ELb1EN4cute5tupleIJNS5_1CILi128EEENS7_ILi112EEES8_EEELi128ENS_6half_tEfNS_4arch4Sm80ELb0ELb0ELb0ELb1ELb1ELb1ELb1ELb1EEENS1_21CollectiveEpilogueFwdINS6_IJS8_S8_S9_EEENS6_IJNS7_ILi1EEESH_SH_EEESB_SD_Li256ELb1ELb1ELb1ELb0EEENS1_36VarlenDynamicPersistentTileSchedulerILi128ELi112ELi256ELi256ELb1ELb1ELb0ELb0ELb1ELb1EEEEEEEEEvNT_6ParamsE)
        /*0098*/ 	.word	0x00000004


	//----- nvinfo : EIATTR_FRAME_SIZE
	.align		4
.L_36:
        /*009c*/ 	.byte	0x04, 0x11
        /*009e*/ 	.short	(.L_38 - .L_37)
	.align		4
.L_37:
        /*00a0*/ 	.word	index@(_ZN7cutlass13device_kernelIN5flash19enable_sm80_to_sm89INS1_16FlashAttnFwdSm80INS1_25CollectiveMainloopFwdSm80ILi8ELi1ELb1EN4cute5tupleIJNS5_1CILi128EEENS7_ILi112EEES8_EEELi128ENS_6half_tEfNS_4arch4Sm80ELb0ELb0ELb0ELb1ELb1ELb1ELb1ELb1EEENS1_21CollectiveEpilogueFwdINS6_IJS8_S8_S9_EEENS6_IJNS7_ILi1EEESH_SH_EEESB_SD_Li256ELb1ELb1ELb1ELb0EEENS1_36VarlenDynamicPersistentTileSchedulerILi128ELi112ELi256ELi256ELb1ELb1ELb0ELb0ELb1ELb1EEEEEEEEEvNT_6ParamsE)
        /*00a4*/ 	.word	0x00000000


	//----- nvinfo : EIATTR_REGCOUNT
	.align		4
.L_38:
        /*00a8*/ 	.byte	0x04, 0x2f
        /*00aa*/ 	.short	(.L_40 - .L_39)
	.align		4
.L_39:
        /*00ac*/ 	.word	index@(_ZN7cutlass13device_kernelIN5flash19enable_sm80_to_sm89INS1_16FlashAttnFwdSm80INS1_25CollectiveMainloopFwdSm80ILi8ELi1ELb1EN4cute5tupleIJNS5_1CILi128EEENS7_ILi112EEES8_EEELi128ENS_6half_tEfNS_4arch4Sm80ELb0ELb0ELb0ELb1ELb1ELb0ELb1ELb1EEENS1_21CollectiveEpilogueFwdINS6_IJS8_S8_S9_EEENS6_IJNS7_ILi1EEESH_SH_EEESB_SD_Li256ELb1ELb1ELb1ELb0EEENS1_36VarlenDynamicPersistentTileSchedulerILi128ELi112ELi256ELi256ELb1ELb1ELb0ELb0ELb1ELb1EEEEEEEEEvNT_6ParamsE)
        /*00b0*/ 	.word	0x00000004


	//----- nvinfo : EIATTR_FRAME_SIZE
	.align		4
.L_40:
        /*00b4*/ 	.byte	0x04, 0x11
        /*00b6*/ 	.short	(.L_42 - .L_41)
	.align		4
.L_41:
        /*00b8*/ 	.word	index@(_ZN7cutlass13device_kernelIN5flash19enable_sm80_to_sm89INS1_16FlashAttnFwdSm80INS1_25CollectiveMainloopFwdSm80ILi8ELi1ELb1EN4cute5tupleIJNS5_1CILi128EEENS7_ILi112EEES8_EEELi128ENS_6half_tEfNS_4arch4Sm80ELb0ELb0ELb0ELb1ELb1ELb0ELb1ELb1EEENS1_21CollectiveEpilogueFwdINS6_IJS8_S8_S9_EEENS6_IJNS7_ILi1EEESH_SH_EEESB_SD_Li256ELb1ELb1ELb1ELb0EEENS1_36VarlenDynamicPersistentTileSchedulerILi128ELi112ELi256ELi256ELb1ELb1ELb0ELb0ELb1ELb1EEEEEEEEEvNT_6ParamsE)
        /*00bc*/ 	.word	0x00000000


	//----- nvinfo : EIATTR_REGCOUNT
	.align		4
.L_42:
        /*00c0*/ 	.byte	0x04, 0x2f
        /*00c2*/ 	.short	(.L_44 - .L_43)
	.align		4
.L_43:
        /*00c4*/ 	.word	index@(_ZN7cutlass13device_kernelIN5flash19enable_sm80_to_sm89INS1_16FlashAttnFwdSm80INS1_25CollectiveMainloopFwdSm80ILi4ELi1ELb0EN4cute5tupleIJNS5_1CILi128EEENS7_ILi64EEES8_EEELi128ENS_6half_tEfNS_4arch4Sm80ELb0ELb0ELb0ELb0ELb1ELb0ELb1ELb1EEENS1_21CollectiveEpilogueFwdINS6_IJS8_S8_S9_EEENS6_IJNS7_ILi1EEESH_SH_EEESB_SD_Li128ELb0ELb1ELb1ELb0EEENS1_19SingleTileSchedulerILb0ELb1ELb1ELi128EEEEEEEEEvNT_6ParamsE)
        /*00c8*/ 	.word	0x00000004


	//----- nvinfo : EIATTR_FRAME_SIZE
	.align		4
.L_44:
        /*00cc*/ 	.byte	0x04, 0x11
        /*00ce*/ 	.short	(.L_46 - .L_45)
	.align		4
.L_45:
        /*00d0*/ 	.word	index@(_ZN7cutlass13device_kernelIN5flash19enable_sm80_to_sm89INS1_16FlashAttnFwdSm80INS1_25CollectiveMainloopFwdSm80ILi4ELi1ELb0EN4cute5tupleIJNS5_1CILi128EEENS7_ILi64EEES8_EEELi128ENS_6half_tEfNS_4arch4Sm80ELb0ELb0ELb0ELb0ELb1ELb0ELb1ELb1EEENS1_21CollectiveEpilogueFwdINS6_IJS8_S8_S9_EEENS6_IJNS7_ILi1EEESH_SH_EEESB_SD_Li128ELb0ELb1ELb1ELb0EEENS1_19SingleTileSchedulerILb0ELb1ELb1ELi128EEEEEEEEEvNT_6ParamsE)
        /*00d4*/ 	.word	0x00000000


	//----- nvinfo : EIATTR_REGCOUNT
	.align		4
.L_46:
        /*00d8*/ 	.byte	0x04, 0x2f
        /*00da*/ 	.short	(.L_48 - .L_47)
	.align		4
.L_47:
        /*00dc*/ 	.word	index@(_ZN7cutlass13device_kernelIN5flash19enable_sm80_to_sm89INS1_16FlashAttnFwdSm80INS1_25CollectiveMainloopFwdSm80ILi8ELi1ELb1EN4cute5tupleIJNS5_1CILi128EEES8_S8_EEELi128ENS_6half_tEfNS_4arch4Sm80ELb1ELb0ELb0ELb0ELb1ELb0ELb1ELb1EEENS1_21CollectiveEpilogueFwdIS9_NS6_IJNS7_ILi1EEESF_SF_EEESA_SC_Li256ELb0ELb1ELb1ELb0EEENS1_30DynamicPersistentTileSchedulerILi256ELi256ELb1ELb1ELb0EEEEEEEEEvNT_6ParamsE)
        /*00e0*/ 	.word	0x00000004


	//----- nvinfo : EIATTR_FRAME_SIZE
	.align		4
.L_48:
        /*00e4*/ 	.byte	0x04, 0x11
        /*00e6*/ 	.short	(.L_50 - .L_49)
	.align		4
.L_49:
        /*00e8*/ 	.word	index@(_ZN7cutlass13device_kernelIN5flash19enable_sm80_to_sm89INS1_16FlashAttnFwdSm80INS1_25CollectiveMainloopFwdSm80ILi8ELi1ELb1EN4cute5tupleIJNS5_1CILi128EEES8_S8_EEELi128ENS_6half_tEfNS_4arch4Sm80ELb1ELb0ELb0ELb0ELb1ELb0ELb1ELb1EEENS1_21CollectiveEpilogueFwdIS9_NS6_IJNS7_ILi1EEESF_SF_EEESA_SC_Li256ELb0ELb1ELb1ELb0EEENS1_30DynamicPersistentTileSchedulerILi256ELi256ELb1ELb1ELb0EEEEEEEEEvNT_6ParamsE)
        /*00ec*/ 	.word	0x00000000


	//----- nvinfo : EIATTR_REGCOUNT
	.align		4
.L_50:
        /*00f0*/ 	.byte	0x04, 0x2f
        /*00f2*/ 	.short	(.L_52 - .L_51)
	.align		4
.L_51:
        /*00f4*/ 	.word	index@(_ZN7cutlass13device_kernelIN5flash19enable_sm80_to_sm89INS1_16FlashAttnFwdSm80INS1_25CollectiveMainloopFwdSm80ILi8ELi1ELb1EN4cute5tupleIJNS5_1CILi128EEENS7_ILi96EEES8_EEELi128ENS_6half_tEfNS_4arch4Sm80ELb0ELb1ELb0ELb0ELb1ELb0ELb1ELb1EEENS1_21CollectiveEpilogueFwdINS6_IJS8_S8_S9_EEENS6_IJNS7_ILi1EEESH_SH_EEESB_SD_Li256ELb0ELb1ELb1ELb0EEENS1_19SingleTileSchedulerILb0ELb1ELb1ELi128EEEEEEEEEvNT_6ParamsE)
        /*00f8*/ 	.word	0x00000004


	//----- nvinfo : EIATTR_FRAME_SIZE
	.align		4
.L_52:
        /*00fc*/ 	.byte	0x04, 0x11
        /*00fe*/ 	.short	(.L_54 - .L_53)
	.align		4
.L_53:
        /*0100*/ 	.word	index@(_ZN7cutlass13device_kernelIN5flash19enable_sm80_to_sm89INS1_16FlashAttnFwdSm80INS1_25CollectiveMainloopFwdSm80ILi8ELi1ELb1EN4cute5tupleIJNS5_1CILi128EEENS7_ILi96EEES8_EEELi128ENS_6half_tEfNS_4arch4Sm80ELb0ELb1ELb0ELb0ELb1ELb0ELb1ELb1EEENS1_21CollectiveEpilogueFwdINS6_IJS8_S8_S9_EEENS6_IJNS7_ILi1EEESH_SH_EEESB_SD_Li256ELb0ELb1ELb1ELb0EEENS1_19SingleTileSchedulerILb0ELb1ELb1ELi128EEEEEEEEEvNT_6ParamsE)
        /*0104*/ 	.word	0x00000000


	//----- nvinfo : EIATTR_REGCOUNT
	.align		4
.L_54:
        /*0108*/ 	.byte	0x04, 0x2f
        /*010a*/ 	.short	(.L_56 - .L_55)
	.align		4
.L_55:
        /*010c*/ 	.word	index@(_ZN7cutlass13device_kernelIN5flash19enable_sm80_to_sm89INS1_16FlashAttnFwdSm80INS1_25CollectiveMainloopFwdSm80ILi8ELi1ELb1EN4cute5tupleIJNS5_1CILi128EEES8_S8_EEELi128ENS_6half_tEfNS_4arch4Sm80ELb0ELb0ELb0ELb0ELb1ELb0ELb1ELb1EEENS1_21CollectiveEpilogueFwdIS9_NS6_IJNS7_ILi1EEESF_SF_EEESA_SC_Li256ELb0ELb1ELb1ELb0EEENS1_19SingleTileSchedulerILb0ELb1ELb1ELi128EEEEEEEEEvNT_6ParamsE)
        /*0110*/ 	.word	0x00000004


	//----- nvinfo : EIATTR_FRAME_SIZE
	.align		4
.L_56:
        /*0114*/ 	.byte	0x04, 0x11
        /*0116*/ 	.short	(.L_58 - .L_57)
	.align		4
.L_57:
        /*0118*/ 	.word	index@(_ZN7cutlass13device_kernelIN5flash19enable_sm80_to_sm89INS1_16FlashAttnFwdSm80INS1_25CollectiveMainloopFwdSm80ILi8ELi1ELb1EN4cute5tupleIJNS5_1CILi128EEES8_S8_EEELi128ENS_6half_tEfNS_4arch4Sm80ELb0ELb0ELb0ELb0ELb1ELb0ELb1ELb1EEENS1_21CollectiveEpilogueFwdIS9_NS6_IJNS7_ILi1EEESF_SF_EEESA_SC_Li256ELb0ELb1ELb1ELb0EEENS1_19SingleTileSchedulerILb0ELb1ELb1ELi128EEEEEEEEEvNT_6ParamsE)
        /*011c*/ 	.word	0x00000000


	//----- nvinfo : EIATTR_MIN_STACK_SIZE
	.align		4
.L_58:
        /*0120*/ 	.byte	0x04, 0x12
        /*0122*/ 	.short	(.L_60 - .L_59)
	.align		4
.L_59:
        /*0124*/ 	.word	index@(_ZN7cutlass13device_kernelIN5flash19enable_sm80_to_sm89INS1_16FlashAttnFwdSm80INS1_25CollectiveMainloopFwdSm80ILi8ELi1ELb1EN4cute5tupleIJNS5_1CILi128EEES8_S8_EEELi128ENS_6half_tEfNS_4arch4Sm80ELb0ELb0ELb0ELb0ELb1ELb0ELb1ELb1EEENS1_21CollectiveEpilogueFwdIS9_NS6_IJNS7_ILi1EEESF_SF_EEESA_SC_Li256ELb0ELb1ELb1ELb0EEENS1_19SingleTileSchedulerILb0ELb1ELb1ELi128EEEEEEEEEvNT_6ParamsE)
        /*0128*/ 	.word	0x00000000


	//----- nvinfo : EIATTR_MIN_STACK_SIZE
	.align		4
.L_60:
        /*012c*/ 	.byte	0x04, 0x12
        /*012e*/ 	.short	(.L_62 - .L_61)
	.align		4
.L_61:
        /*0130*/ 	.word	index@(_ZN7cutlass13device_kernelIN5flash19enable_sm80_to_sm89INS1_16FlashAttnFwdSm80INS1_25CollectiveMainloopFwdSm80ILi8ELi1ELb1EN4cute5tupleIJNS5_1CILi128EEENS7_ILi96EEES8_EEELi128ENS_6half_tEfNS_4arch4Sm80ELb0ELb1ELb0ELb0ELb1ELb0ELb1ELb1EEENS1_21CollectiveEpilogueFwdINS6_IJS8_S8_S9_EEENS6_IJNS7_ILi1EEESH_SH_EEESB_SD_Li256ELb0ELb1ELb1ELb0EEENS1_19SingleTileSchedulerILb0ELb1ELb1ELi128EEEEEEEEEvNT_6ParamsE)
        /*0134*/ 	.word	0x00000000


	//----- nvinfo : EIATTR_MIN_STACK_SIZE
	.align		4
.L_62:
        /*0138*/ 	.byte	0x04, 0x12
        /*013a*/ 	.short	(.L_64 - .L_63)
	.align		4
.L_63:
        /*013c*/ 	.word	index@(_ZN7cutlass13device_kernelIN5flash19enable_sm80_to_sm89INS1_16FlashAttnFwdSm80INS1_25CollectiveMainloopFwdSm80ILi8ELi1ELb1EN4cute5tupleIJNS5_1CILi128EEES8_S8_EEELi128ENS_6half_tEfNS_4arch4Sm80ELb1ELb0ELb0ELb0ELb1ELb0ELb1ELb1EEENS1_21CollectiveEpilogueFwdIS9_NS6_IJNS7_ILi1EEESF_SF_EEESA_SC_Li256ELb0ELb1ELb1ELb0EEENS1_30DynamicPersistentTileSchedulerILi256ELi256ELb1ELb1ELb0EEEEEEEEEvNT_6ParamsE)
        /*0140*/ 	.word	0x00000000


	//----- nvinfo : EIATTR_MIN_STACK_SIZE
	.align		4
.L_64:
        /*0144*/ 	.byte	0x04, 0x12
        /*0146*/ 	.short	(.L_66 - .L_65)
	.align		4
.L_65:
        /*0148*/ 	.word	index@(_ZN7cutlass13device_kernelIN5flash19enable_sm80_to_sm89INS1_16FlashAttnFwdSm80INS1_25CollectiveMainloopFwdSm80ILi4ELi1ELb0EN4cute5tupleIJNS5_1CILi128EEENS7_ILi64EEES8_EEELi128ENS_6half_tEfNS_4arch4Sm80ELb0ELb0ELb0ELb0ELb1ELb0ELb1ELb1EEENS1_21CollectiveEpilogueFwdINS6_IJS8_S8_S9_EEENS6_IJNS7_ILi1EEESH_SH_EEESB_SD_Li128ELb0ELb1ELb1ELb0EEENS1_19SingleTileSchedulerILb0ELb1ELb1ELi128EEEEEEEEEvNT_6ParamsE)
        /*014c*/ 	.word	0x00000000


	//----- nvinfo : EIATTR_MIN_STACK_SIZE
	.align		4
.L_66:
        /*0150*/ 	.byte	0x04, 0x12
        /*0152*/ 	.short	(.L_68 - .L_67)
	.align		4
.L_67:
        /*0154*/ 	.word	index@(_ZN7cutlass13device_kernelIN5flash19enable_sm80_to_sm89INS1_16FlashAttnFwdSm80INS1_25CollectiveMainloopFwdSm80ILi8ELi1ELb1EN4cute5tupleIJNS5_1CILi128EEENS7_ILi112EEES8_EEELi128ENS_6half_tEfNS_4arch4Sm80ELb0ELb0ELb0ELb1ELb1ELb0ELb1ELb1EEENS1_21CollectiveEpilogueFwdINS6_IJS8_S8_S9_EEENS6_IJNS7_ILi1EEESH_SH_EEESB_SD_Li256ELb1ELb1ELb1ELb0EEENS1_36VarlenDynamicPersistentTileSchedulerILi128ELi112ELi256ELi256ELb1ELb1ELb0ELb0ELb1ELb1EEEEEEEEEvNT_6ParamsE)
        /*0158*/ 	.word	0x00000000


	//----- nvinfo : EIATTR_MIN_STACK_SIZE
	.align		4
.L_68:
        /*015c*/ 	.byte	0x04, 0x12
        /*015e*/ 	.short	(.L_70 - .L_69)
	.align		4
.L_69:
        /*0160*/ 	.word	index@(_ZN7cutlass13device_kernelIN5flash19enable_sm80_to_sm89INS1_16FlashAttnFwdSm80INS1_25CollectiveMainloopFwdSm80ILi8ELi1ELb1EN4cute5tupleIJNS5_1CILi128EEENS7_ILi112EEES8_EEELi128ENS_6half_tEfNS_4arch4Sm80ELb0ELb0ELb0ELb1ELb1ELb1ELb1ELb1EEENS1_21CollectiveEpilogueFwdINS6_IJS8_S8_S9_EEENS6_IJNS7_ILi1EEESH_SH_EEESB_SD_Li256ELb1ELb1ELb1ELb0EEENS1_36VarlenDynamicPersistentTileSchedulerILi128ELi112ELi256ELi256ELb1ELb1ELb0ELb0ELb1ELb1EEEEEEEEEvNT_6ParamsE)
        /*0164*/ 	.word	0x00000000


	//----- nvinfo : EIATTR_MIN_STACK_SIZE
	.align		4
.L_70:
        /*0168*/ 	.byte	0x04, 0x12
        /*016a*/ 	.short	(.L_72 - .L_71)
	.align		4
.L_71:
        /*016c*/ 	.word	index@(_ZN7cutlass13device_kernelIN5flash19enable_sm80_to_sm89INS1_16FlashAttnFwdSm80INS1_25CollectiveMainloopFwdSm80ILi4ELi1ELb0EN4cute5tupleIJNS5_1CILi128EEENS7_ILi48EEES8_EEELi128ENS_6half_tEfNS_4arch4Sm80ELb0ELb1ELb0ELb0ELb1ELb0ELb1ELb1EEENS1_21CollectiveEpilogueFwdINS6_IJS8_S8_S9_EEENS6_IJNS7_ILi1EEESH_SH_EEESB_SD_Li128ELb0ELb1ELb1ELb0EEENS1_19SingleTileSchedulerILb0ELb1ELb1ELi128EEEEEEEEEvNT_6ParamsE)
        /*0170*/ 	.word	0x00000000


	//----- nvinfo : EIATTR_MIN_STACK_SIZE
	.align		4
.L_72:
        /*0174*/ 	.byte	0x04, 0x12
        /*0176*/ 	.short	(.L_74 - .L_73)
	.align		4
.L_73:
        /*0178*/ 	.word	index@(_ZN7cutlass13device_kernelIN5flash19enable_sm80_to_sm89INS1_16FlashAttnFwdSm80INS1_25CollectiveMainloopFwdSm80ILi8ELi1ELb1EN4cute5tupleIJNS5_1CILi128EEENS7_ILi96EEES8_EEELi128ENS_6half_tEfNS_4arch4Sm80ELb0ELb1ELb0ELb1ELb1ELb0ELb1ELb1EEENS1_21CollectiveEpilogueFwdINS6_IJS8_S8_S9_EEENS6_IJNS7_ILi1EEESH_SH_EEESB_SD_Li256ELb1ELb1ELb1ELb0EEENS1_36VarlenDynamicPersistentTileSchedulerILi128ELi96ELi256ELi256ELb1ELb1ELb0ELb1ELb0ELb1EEEEEEEEEvNT_6ParamsE)
        /*017c*/ 	.word	0x00000000


	//----- nvinfo : EIATTR_MIN_STACK_SIZE
	.align		4
.L_74:
        /*0180*/ 	.byte	0x04, 0x12
        /*0182*/ 	.short	(.L_76 - .L_75)
	.align		4
.L_75:
        /*0184*/ 	.word	index@(_ZN7cutlass13device_kernelIN5flash19enable_sm80_to_sm89INS1_16FlashAttnFwdSm80INS1_25CollectiveMainloopFwdSm80ILi8ELi1ELb1EN4cute5tupleIJNS5_1CILi128EEENS7_ILi96EEES8_EEELi128ENS_6half_tEfNS_4arch4Sm80ELb0ELb1ELb0ELb1ELb1ELb1ELb1ELb1EEENS1_21CollectiveEpilogueFwdINS6_IJS8_S8_S9_EEENS6_IJNS7_ILi1EEESH_SH_EEESB_SD_Li256ELb1ELb1ELb1ELb0EEENS1_36VarlenDynamicPersistentTileSchedulerILi128ELi96ELi256ELi256ELb1ELb1ELb0ELb1ELb0ELb1EEEEEEEEEvNT_6ParamsE)
        /*0188*/ 	.word	0x00000000


	//----- nvinfo : EIATTR_MIN_STACK_SIZE
	.align		4
.L_76:
        /*018c*/ 	.byte	0x04, 0x12
        /*018e*/ 	.short	(.L_78 - .L_77)
	.align		4
.L_77:
        /*0190*/ 	.word	index@(_ZN7cutlass13device_kernelIN5flash19enable_sm80_to_sm89INS1_16FlashAttnFwdSm80INS1_25CollectiveMainloopFwdSm80ILi4ELi1ELb0EN4cute5tupleIJNS5_1CILi128EEENS7_ILi64EEES8_EEELi128ENS_6half_tEfNS_4arch4Sm80ELb1ELb0ELb0ELb0ELb1ELb0ELb1ELb1EEENS1_21CollectiveEpilogueFwdINS6_IJS8_S8_S9_EEENS6_IJNS7_ILi1EEESH_SH_EEESB_SD_Li128ELb0ELb1ELb1ELb0EEENS1_30DynamicPersistentTileSchedulerILi128ELi128ELb1ELb1ELb0EEEEEEEEEvNT_6ParamsE)
        /*0194*/ 	.word	0x00000000


	//----- nvinfo : EIATTR_MIN_STACK_SIZE
	.align		4
.L_78:
        /*0198*/ 	.byte	0x04, 0x12
        /*019a*/ 	.short	(.L_80 - .L_79)
	.align		4
.L_79:
        /*019c*/ 	.word	index@(_ZN7cutlass13device_kernelIN5flash19enable_sm80_to_sm89INS1_16FlashAttnFwdSm80INS1_25CollectiveMainloopFwdSm80ILi8ELi1ELb1EN4cute5tupleIJNS5_1CILi128EEENS7_ILi112EEES8_EEELi128ENS_6half_tEfNS_4arch4Sm80ELb1ELb0ELb0ELb1ELb1ELb0ELb1ELb1EEENS1_21CollectiveEpilogueFwdINS6_IJS8_S8_S9_EEENS6_IJNS7_ILi1EEESH_SH_EEESB_SD_Li256ELb1ELb1ELb1ELb0EEENS1_36VarlenDynamicPersistentTileSchedulerILi128ELi112ELi256ELi256ELb1ELb1ELb0ELb1ELb1ELb1EEEEEEEEEvNT_6ParamsE)
        /*01a0*/ 	.word	0x00000000


	//----- nvinfo : EIATTR_MIN_STACK_SIZE
	.align		4
.L_80:
        /*01a4*/ 	.byte	0x04, 0x12
        /*01a6*/ 	.short	(.L_82 - .L_81)
	.align		4
.L_81:
        /*01a8*/ 	.word	index@(_ZN7cutlass13device_kernelIN5flash19enable_sm80_to_sm89INS1_16FlashAttnFwdSm80INS1_25CollectiveMainloopFwdSm80ILi8ELi1ELb1EN4cute5tupleIJNS5_1CILi128EEENS7_ILi112EEES8_EEELi128ENS_6half_tEfNS_4arch4Sm80ELb1ELb0ELb0ELb1ELb1ELb1ELb1ELb1EEENS1_21CollectiveEpilogueFwdINS6_IJS8_S8_S9_EEENS6_IJNS7_ILi1EEESH_SH_EEESB_SD_Li256ELb1ELb1ELb1ELb0EEENS1_36VarlenDynamicPersistentTileSchedulerILi128ELi112ELi256ELi256ELb1ELb1ELb0ELb1ELb1ELb1EEEEEEEEEvNT_6ParamsE)
        /*01ac*/ 	.word	0x00000000
.L_82:


//--------------------- .nv.compat                --------------------------
	.section	.nv.compat,"",@"SHT_CUDA_COMPAT_INFO"
	.align	4
        /*0000*/ 	.byte	0x02, 0x09, 0x01, 0x00, 0x02, 0x02, 0x01, 0x00, 0x02, 0x05, 0x05, 0x00, 0x03, 0x07, 0x01, 0x01
        /*0010*/ 	.byte	0x02, 0x03, 0x00, 0x00, 0x02, 0x06, 0x01, 0x00, 0x04, 0x0b, 0x08, 0x00, 0x00, 0x00, 0x00, 0x00
        /*0020*/ 	.byte	0x00, 0x00, 0x00, 0x00


//--------------------- .nv.info._ZN7cutlass13device_kernelIN5flash19enable_sm80_to_sm89INS1_16FlashAttnFwdSm80INS1_25CollectiveMainloopFwdSm80ILi8ELi1ELb1EN4cute5tupleIJNS5_1CILi128EEES8_S8_EEELi128ENS_6half_tEfNS_4arch4Sm80ELb0ELb0ELb0ELb0ELb1ELb0ELb1ELb1EEENS1_21CollectiveEpilogueFwdIS9_NS6_IJNS7_ILi1EEESF_SF_EEESA_SC_Li256ELb0ELb1ELb1ELb0EEENS1_19SingleTileSchedulerILb0ELb1ELb1ELi128EEEEEEEEEvNT_6ParamsE --------------------------
	.section	.nv.info._ZN7cutlass13device_kernelIN5flash19enable_sm80_to_sm89INS1_16FlashAttnFwdSm80INS1_25CollectiveMainloopFwdSm80ILi8ELi1ELb1EN4cute5tupleIJNS5_1CILi128EEES8_S8_EEELi128ENS_6half_tEfNS_4arch4Sm80ELb0ELb0ELb0ELb0ELb1ELb0ELb1ELb1EEENS1_21CollectiveEpilogueFwdIS9_NS6_IJNS7_ILi1EEESF_SF_EEESA_SC_Li256ELb0ELb1ELb1ELb0EEENS1_19SingleTileSchedulerILb0ELb1ELb1ELi128EEEEEEEEEvNT_6ParamsE,"",@"SHT_CUDA_INFO"
	.sectionflags	@""
	.align	4


	//----- nvinfo : EIATTR_CUDA_API_VERSION
	.align		4
        /*0000*/ 	.byte	0x04, 0x37
        /*0002*/ 	.short	(.L_84 - .L_83)
.L_83:
        /*0004*/ 	.word	0x00000082


	//----- nvinfo : EIATTR_KPARAM_INFO
	.align		4
.L_84:
        /*0008*/ 	.byte	0x04, 0x17
        /*000a*/ 	.short	(.L_86 - .L_85)
.L_85:
        /*000c*/ 	.word	0x00000000
        /*0010*/ 	.short	0x0000
        /*0012*/ 	.short	0x0000
        /*0014*/ 	.byte	0x00, 0xf0, 0x61, 0x10


	//----- nvinfo : EIATTR_SPARSE_MMA_MASK
	.align		4
.L_86:
        /*0018*/ 	.byte	0x03, 0x50
        /*001a*/ 	.short	0x0000


	//----- nvinfo : EIATTR_MAXREG_COUNT
	.align		4
        /*001c*/ 	.byte	0x03, 0x1b
        /*001e*/ 	.short	0x00ff


	//----- nvinfo : EIATTR_MERCURY_ISA_VERSION
	.align		4
        /*0020*/ 	.byte	0x03, 0x5f
        /*0022*/ 	.short	0x0101


	//----- nvinfo : EIATTR_EXIT_INSTR_OFFSETS
	.align		4
        /*0024*/ 	.byte	0x04, 0x1c
        /*0026*/ 	.short	(.L_88 - .L_87)


	//   ....[0]....
.L_87:
        /*0028*/ 	.word	0x00000010


	//----- nvinfo : EIATTR_MAX_THREADS
	.align		4
.L_88:
        /*002c*/ 	.byte	0x04, 0x05
        /*002e*/ 	.short	(.L_90 - .L_89)
.L_89:
        /*0030*/ 	.word	0x00000100
        /*0034*/ 	.word	0x00000001
        /*0038*/ 	.word	0x00000001


	//----- nvinfo : EIATTR_CBANK_PARAM_SIZE
	.align		4
.L_90:
        /*003c*/ 	.byte	0x03, 0x19
        /*003e*/ 	.short	0x0418


	//----- nvinfo : EIATTR_PARAM_CBANK
	.align		4
        /*0040*/ 	.byte	0x04, 0x0a
        /*0042*/ 	.short	(.L_92 - .L_91)
	.align		4
.L_91:
        /*0044*/ 	.word	index@(.nv.constant0._ZN7cutlass13device_kernelIN5flash19enable_sm80_to_sm89INS1_16FlashAttnFwdSm80INS1_25CollectiveMainloopFwdSm80ILi8ELi1ELb1EN4cute5tupleIJNS5_1CILi128EEES8_S8_EEELi128ENS_6half_tEfNS_4arch4Sm80ELb0ELb0ELb0ELb0ELb1ELb0ELb1ELb1EEENS1_21CollectiveEpilogueFwdIS9_NS6_IJNS7_ILi1EEESF_SF_EEESA_SC_Li256ELb0ELb1ELb1ELb0EEENS1_19SingleTileSchedulerILb0ELb1ELb1ELi128EEEEEEEEEvNT_6ParamsE)
        /*0048*/ 	.short	0x0210
        /*004a*/ 	.short	0x0418


	//----- nvinfo : EIATTR_SW_WAR
	.align		4
.L_92:
        /*004c*/ 	.byte	0x04, 0x36
        /*004e*/ 	.short	(.L_94 - .L_93)
.L_93:
        /*0050*/ 	.word	0x00000008
.L_94:


//--------------------- .nv.info._ZN7cutlass13device_kernelIN5flash19enable_sm80_to_sm89INS1_16FlashAttnFwdSm80INS1_25CollectiveMainloopFwdSm80ILi8ELi1ELb1EN4cute5tupleIJNS5_1CILi128EEENS7_ILi96EEES8_EEELi128ENS_6half_tEfNS_4arch4Sm80ELb0ELb1ELb0ELb0ELb1ELb0ELb1ELb1EEENS1_21CollectiveEpilogueFwdINS6_IJS8_S8_S9_EEENS6_IJNS7_ILi1EEESH_SH_EEESB_SD_Li256ELb0ELb1ELb1ELb0EEENS1_19SingleTileSchedulerILb0ELb1ELb1ELi128EEEEEEEEEvNT_6ParamsE --------------------------
	.section	.nv.info._ZN7cutlass13device_kernelIN5flash19enable_sm80_to_sm89INS1_16FlashAttnFwdSm80INS1_25CollectiveMainloopFwdSm80ILi8ELi1ELb1EN4cute5tupleIJNS5_1CILi128EEENS7_ILi96EEES8_EEELi128ENS_6half_tEfNS_4arch4Sm80ELb0ELb1ELb0ELb0ELb1ELb0ELb1ELb1EEENS1_21CollectiveEpilogueFwdINS6_IJS8_S8_S9_EEENS6_IJNS7_ILi1EEESH_SH_EEESB_SD_Li256ELb0ELb1ELb1ELb0EEENS1_19SingleTileSchedulerILb0ELb1ELb1ELi128EEEEEEEEEvNT_6ParamsE,"",@"SHT_CUDA_INFO"
	.sectionflags	@""
	.align	4


	//----- nvinfo : EIATTR_CUDA_API_VERSION
	.align		4
        /*0000*/ 	.byte	0x04, 0x37
        /*0002*/ 	.short	(.L_96 - .L_95)
.L_95:
        /*0004*/ 	.word	0x00000082


	//----- nvinfo : EIATTR_KPARAM_INFO
	.align		4
.L_96:
        /*0008*/ 	.byte	0x04, 0x17
        /*000a*/ 	.short	(.L_98 - .L_97)
.L_97:
        /*000c*/ 	.word	0x00000000
        /*0010*/ 	.short	0x0000
        /*0012*/ 	.short	0x0000
        /*0014*/ 	.byte	0x00, 0xf0, 0x61, 0x10


	//----- nvinfo : EIATTR_SPARSE_MMA_MASK
	.align		4
.L_98:
        /*0018*/ 	.byte	0x03, 0x50
        /*001a*/ 	.short	0x0000


	//----- nvinfo : EIATTR_MAXREG_COUNT
	.align		4
        /*001c*/ 	.byte	0x03, 0x1b
        /*001e*/ 	.short	0x00ff


	//----- nvinfo : EIATTR_MERCURY_ISA_VERSION
	.align		4
        /*0020*/ 	.byte	0x03, 0x5f
        /*0022*/ 	.short	0x0101


	//----- nvinfo : EIATTR_EXIT_INSTR_OFFSETS
	.align		4
        /*0024*/ 	.byte	0x04, 0x1c
        /*0026*/ 	.short	(.L_100 - .L_99)


	//   ....[0]....
.L_99:
        /*0028*/ 	.word	0x00000010


	//----- nvinfo : EIATTR_MAX_THREADS
	.align		4
.L_100:
        /*002c*/ 	.byte	0x04, 0x05
        /*002e*/ 	.short	(.L_102 - .L_101)
.L_101:
        /*0030*/ 	.word	0x00000100
        /*0034*/ 	.word	0x00000001
        /*0038*/ 	.word	0x00000001


	//----- nvinfo : EIATTR_CBANK_PARAM_SIZE
	.align		4
.L_102:
        /*003c*/ 	.byte	0x03, 0x19
        /*003e*/ 	.short	0x0418


	//----- nvinfo : EIATTR_PARAM_CBANK
	.align		4
        /*0040*/ 	.byte	0x04, 0x0a
        /*0042*/ 	.short	(.L_104 - .L_103)
	.align		4
.L_103:
        /*0044*/ 	.word	index@(.nv.constant0._ZN7cutlass13device_kernelIN5flash19enable_sm80_to_sm89INS1_16FlashAttnFwdSm80INS1_25CollectiveMainloopFwdSm80ILi8ELi1ELb1EN4cute5tupleIJNS5_1CILi128EEENS7_ILi96EEES8_EEELi128ENS_6half_tEfNS_4arch4Sm80ELb0ELb1ELb0ELb0ELb1ELb0ELb1ELb1EEENS1_21CollectiveEpilogueFwdINS6_IJS8_S8_S9_EEENS6_IJNS7_ILi1EEESH_SH_EEESB_SD_Li256ELb0ELb1ELb1ELb0EEENS1_19SingleTileSchedulerILb0ELb1ELb1ELi128EEEEEEEEEvNT_6ParamsE)
        /*0048*/ 	.short	0x0210
        /*004a*/ 	.short	0x0418


	//----- nvinfo : EIATTR_SW_WAR
	.align		4
.L_104:
        /*004c*/ 	.byte	0x04, 0x36
        /*004e*/ 	.short	(.L_106 - .L_105)
.L_105:
        /*0050*/ 	.word	0x00000008
.L_106:


//--------------------- .nv.info._ZN7cutlass13device_kernelIN5flash19enable_sm80_to_sm89INS1_16FlashAttnFwdSm80INS1_25CollectiveMainloopFwdSm80ILi8ELi1ELb1EN4cute5tupleIJNS5_1CILi128EEES8_S8_EEELi128ENS_6half_tEfNS_4arch4Sm80ELb1ELb0ELb0ELb0ELb1ELb0ELb1ELb1EEENS1_21CollectiveEpilogueFwdIS9_NS6_IJNS7_ILi1EEESF_SF_EEESA_SC_Li256ELb0ELb1ELb1ELb0EEENS1_30DynamicPersistentTileSchedulerILi256ELi256ELb1ELb1ELb0EEEEEEEEEvNT_6ParamsE --------------------------
	.section	.nv.info._ZN7cutlass13device_kernelIN5flash19enable_sm80_to_sm89INS1_16FlashAttnFwdSm80INS1_25CollectiveMainloopFwdSm80ILi8ELi1ELb1EN4cute5tupleIJNS5_1CILi128EEES8_S8_EEELi128ENS_6half_tEfNS_4arch4Sm80ELb1ELb0ELb0ELb0ELb1ELb0ELb1ELb1EEENS1_21CollectiveEpilogueFwdIS9_NS6_IJNS7_ILi1EEESF_SF_EEESA_SC_Li256ELb0ELb1ELb1ELb0EEENS1_30DynamicPersistentTileSchedulerILi256ELi256ELb1ELb1ELb0EEEEEEEEEvNT_6ParamsE,"",@"SHT_CUDA_INFO"
	.sectionflags	@""
	.align	4


	//----- nvinfo : EIATTR_CUDA_API_VERSION
	.align		4
        /*0000*/ 	.byte	0x04, 0x37
        /*0002*/ 	.short	(.L_108 - .L_107)
.L_107:
        /*0004*/ 	.word	0x00000082


	//----- nvinfo : EIATTR_KPARAM_INFO
	.align		4
.L_108:
        /*0008*/ 	.byte	0x04, 0x17
        /*000a*/ 	.short	(.L_110 - .L_109)
.L_109:
        /*000c*/ 	.word	0x00000000
        /*0010*/ 	.short	0x0000
        /*0012*/ 	.short	0x0000
        /*0014*/ 	.byte	0x00, 0xf0, 0xa1, 0x10


	//----- nvinfo : EIATTR_SPARSE_MMA_MASK
	.align		4
.L_110:
        /*0018*/ 	.byte	0x03, 0x50
        /*001a*/ 	.short	0x0000


	//----- nvinfo : EIATTR_MAXREG_COUNT
	.align		4
        /*001c*/ 	.byte	0x03, 0x1b
        /*001e*/ 	.short	0x00ff


	//----- nvinfo : EIATTR_MERCURY_ISA_VERSION
	.align		4
        /*0020*/ 	.byte	0x03, 0x5f
        /*0022*/ 	.short	0x0101


	//----- nvinfo : EIATTR_EXIT_INSTR_OFFSETS
	.align		4
        /*0024*/ 	.byte	0x04, 0x1c
        /*0026*/ 	.short	(.L_112 - .L_111)


	//   ....[0]....
.L_111:
        /*0028*/ 	.word	0x00000010


	//----- nvinfo : EIATTR_MAX_THREADS
	.align		4
.L_112:
        /*002c*/ 	.byte	0x04, 0x05
        /*002e*/ 	.short	(.L_114 - .L_113)
.L_113:
        /*0030*/ 	.word	0x00000100
        /*0034*/ 	.word	0x00000001
        /*0038*/ 	.word	0x00000001


	//----- nvinfo : EIATTR_CBANK_PARAM_SIZE
	.align		4
.L_114:
        /*003c*/ 	.byte	0x03, 0x19
        /*003e*/ 	.short	0x0428


	//----- nvinfo : EIATTR_PARAM_CBANK
	.align		4
        /*0040*/ 	.byte	0x04, 0x0a
        /*0042*/ 	.short	(.L_116 - .L_115)
	.align		4
.L_115:
        /*0044*/ 	.word	index@(.nv.constant0._ZN7cutlass13device_kernelIN5flash19enable_sm80_to_sm89INS1_16FlashAttnFwdSm80INS1_25CollectiveMainloopFwdSm80ILi8ELi1ELb1EN4cute5tupleIJNS5_1CILi128EEES8_S8_EEELi128ENS_6half_tEfNS_4arch4Sm80ELb1ELb0ELb0ELb0ELb1ELb0ELb1ELb1EEENS1_21CollectiveEpilogueFwdIS9_NS6_IJNS7_ILi1EEESF_SF_EEESA_SC_Li256ELb0ELb1ELb1ELb0EEENS1_30DynamicPersistentTileSchedulerILi256ELi256ELb1ELb1ELb0EEEEEEEEEvNT_6ParamsE)
        /*0048*/ 	.short	0x0210
        /*004a*/ 	.short	0x0428


	//----- nvinfo : EIATTR_SW_WAR
	.align		4
.L_116:
        /*004c*/ 	.byte	0x04, 0x36
        /*004e*/ 	.short	(.L_118 - .L_117)
.L_117:
        /*0050*/ 	.word	0x00000008
.L_118:


//--------------------- .nv.info._ZN7cutlass13device_kernelIN5flash19enable_sm80_to_sm89INS1_16FlashAttnFwdSm80INS1_25CollectiveMainloopFwdSm80ILi4ELi1ELb0EN4cute5tupleIJNS5_1CILi128EEENS7_ILi64EEES8_EEELi128ENS_6half_tEfNS_4arch4Sm80ELb0ELb0ELb0ELb0ELb1ELb0ELb1ELb1EEENS1_21CollectiveEpilogueFwdINS6_IJS8_S8_S9_EEENS6_IJNS7_ILi1EEESH_SH_EEESB_SD_Li128ELb0ELb1ELb1ELb0EEENS1_19SingleTileSchedulerILb0ELb1ELb1ELi128EEEEEEEEEvNT_6ParamsE --------------------------
	.section	.nv.info._ZN7cutlass13device_kernelIN5flash19enable_sm80_to_sm89INS1_16FlashAttnFwdSm80INS1_25CollectiveMainloopFwdSm80ILi4ELi1ELb0EN4cute5tupleIJNS5_1CILi128EEENS7_ILi64EEES8_EEELi128ENS_6half_tEfNS_4arch4Sm80ELb0ELb0ELb0ELb0ELb1ELb0ELb1ELb1EEENS1_21CollectiveEpilogueFwdINS6_IJS8_S8_S9_EEENS6_IJNS7_ILi1EEESH_SH_EEESB_SD_Li128ELb0ELb1ELb1ELb0EEENS1_19SingleTileSchedulerILb0ELb1ELb1ELi128EEEEEEEEEvNT_6ParamsE,"",@"SHT_CUDA_INFO"
	.sectionflags	@""
	.align	4


	//----- nvinfo : EIATTR_CUDA_API_VERSION
	.align		4
        /*0000*/ 	.byte	0x04, 0x37
        /*0002*/ 	.short	(.L_120 - .L_119)
.L_119:
        /*0004*/ 	.word	0x00000082


	//----- nvinfo : EIATTR_KPARAM_INFO
	.align		4
.L_120:
        /*0008*/ 	.byte	0x04, 0x17
        /*000a*/ 	.short	(.L_122 - .L_121)
.L_121:
        /*000c*/ 	.word	0x00000000
        /*0010*/ 	.short	0x0000
        /*0012*/ 	.short	0x0000
        /*0014*/ 	.byte	0x00, 0xf0, 0x61, 0x10


	//----- nvinfo : EIATTR_SPARSE_MMA_MASK
	.align		4
.L_122:
        /*0018*/ 	.byte	0x03, 0x50
        /*001a*/ 	.short	0x0000


	//----- nvinfo : EIATTR_MAXREG_COUNT
	.align		4
        /*001c*/ 	.byte	0x03, 0x1b
        /*001e*/ 	.short	0x00ff


	//----- nvinfo : EIATTR_MERCURY_ISA_VERSION
	.align		4
        /*0020*/ 	.byte	0x03, 0x5f
        /*0022*/ 	.short	0x0101


	//----- nvinfo : EIATTR_EXIT_INSTR_OFFSETS
	.align		4
        /*0024*/ 	.byte	0x04, 0x1c
        /*0026*/ 	.short	(.L_124 - .L_123)


	//   ....[0]....
.L_123:
        /*0028*/ 	.word	0x00000010


	//----- nvinfo : EIATTR_MAX_THREADS
	.align		4
.L_124:
        /*002c*/ 	.byte	0x04, 0x05
        /*002e*/ 	.short	(.L_126 - .L_125)
.L_125:
        /*0030*/ 	.word	0x00000080
        /*0034*/ 	.word	0x00000001
        /*0038*/ 	.word	0x00000001


	//----- nvinfo : EIATTR_CBANK_PARAM_SIZE
	.align		4
.L_126:
        /*003c*/ 	.byte	0x03, 0x19
        /*003e*/ 	.short	0x0418


	//----- nvinfo : EIATTR_PARAM_CBANK
	.align		4
        /*0040*/ 	.byte	0x04, 0x0a
        /*0042*/ 	.short	(.L_128 - .L_127)
	.align		4
.L_127:
        /*0044*/ 	.word	index@(.nv.constant0._ZN7cutlass13device_kernelIN5flash19enable_sm80_to_sm89INS1_16FlashAttnFwdSm80INS1_25CollectiveMainloopFwdSm80ILi4ELi1ELb0EN4cute5tupleIJNS5_1CILi128EEENS7_ILi64EEES8_EEELi128ENS_6half_tEfNS_4arch4Sm80ELb0ELb0ELb0ELb0ELb1ELb0ELb1ELb1EEENS1_21CollectiveEpilogueFwdINS6_IJS8_S8_S9_EEENS6_IJNS7_ILi1EEESH_SH_EEESB_SD_Li128ELb0ELb1ELb1ELb0EEENS1_19SingleTileSchedulerILb0ELb1ELb1ELi128EEEEEEEEEvNT_6ParamsE)
        /*0048*/ 	.short	0x0210
        /*004a*/ 	.short	0x0418


	//----- nvinfo : EIATTR_SW_WAR
	.align		4
.L_128:
        /*004c*/ 	.byte	0x04, 0x36
        /*004e*/ 	.short	(.L_130 - .L_129)
.L_129:
        /*0050*/ 	.word	0x00000008
.L_130:


//--------------------- .nv.info._ZN7cutlass13device_kernelIN5flash19enable_sm80_to_sm89INS1_16FlashAttnFwdSm80INS1_25CollectiveMainloopFwdSm80ILi8ELi1ELb1EN4cute5tupleIJNS5_1CILi128EEENS7_ILi112EEES8_EEELi128ENS_6half_tEfNS_4arch4Sm80ELb0ELb0ELb0ELb1ELb1ELb0ELb1ELb1EEENS1_21CollectiveEpilogueFwdINS6_IJS8_S8_S9_EEENS6_IJNS7_ILi1EEESH_SH_EEESB_SD_Li256ELb1ELb1ELb1ELb0EEENS1_36VarlenDynamicPersistentTileSchedulerILi128ELi112ELi256ELi256ELb1ELb1ELb0ELb0ELb1ELb1EEEEEEEEEvNT_6ParamsE --------------------------
	.section	.nv.info._ZN7cutlass13device_kernelIN5flash19enable_sm80_to_sm89INS1_16FlashAttnFwdSm80INS1_25CollectiveMainloopFwdSm80ILi8ELi1ELb1EN4cute5tupleIJNS5_1CILi128EEENS7_ILi112EEES8_EEELi128ENS_6half_tEfNS_4arch4Sm80ELb0ELb0ELb0ELb1ELb1ELb0ELb1ELb1EEENS1_21CollectiveEpilogueFwdINS6_IJS8_S8_S9_EEENS6_IJNS7_ILi1EEESH_SH_EEESB_SD_Li256ELb1ELb1ELb1ELb0EEENS1_36VarlenDynamicPersistentTileSchedulerILi128ELi112ELi256ELi256ELb1ELb1ELb0ELb0ELb1ELb1EEEEEEEEEvNT_6ParamsE,"",@"SHT_CUDA_INFO"
	.sectionflags	@""
	.align	4


	//----- nvinfo : EIATTR_CUDA_API_VERSION
	.align		4
        /*0000*/ 	.byte	0x04, 0x37
        /*0002*/ 	.short	(.L_132 - .L_131)
.L_131:
        /*0004*/ 	.word	0x00000082


	//----- nvinfo : EIATTR_KPARAM_INFO
	.align		4
.L_132:
        /*0008*/ 	.byte	0x04, 0x17
        /*000a*/ 	.short	(.L_134 - .L_133)
.L_133:
        /*000c*/ 	.word	0x00000000
        /*0010*/ 	.short	0x0000
        /*0012*/ 	.short	0x0000
        /*0014*/ 	.byte	0x00, 0xf0, 0xe1, 0x10


	//----- nvinfo : EIATTR_SPARSE_MMA_MASK
	.align		4
.L_134:
        /*0018*/ 	.byte	0x03, 0x50
        /*001a*/ 	.short	0x0000


	//----- nvinfo : EIATTR_MAXREG_COUNT
	.align		4
        /*001c*/ 	.byte	0x03, 0x1b
        /*001e*/ 	.short	0x00ff


	//----- nvinfo : EIATTR_MERCURY_ISA_VERSION
	.align		4
        /*0020*/ 	.byte	0x03, 0x5f
        /*0022*/ 	.short	0x0101


	//----- nvinfo : EIATTR_EXIT_INSTR_OFFSETS
	.align		4
        /*0024*/ 	.byte	0x04, 0x1c
        /*0026*/ 	.short	(.L_136 - .L_135)


	//   ....[0]....
.L_135:
        /*0028*/ 	.word	0x00000010


	//----- nvinfo : EIATTR_MAX_THREADS
	.align		4
.L_136:
        /*002c*/ 	.byte	0x04, 0x05
        /*002e*/ 	.short	(.L_138 - .L_137)
.L_137:
        /*0030*/ 	.word	0x00000100
        /*0034*/ 	.word	0x00000001
        /*0038*/ 	.word	0x00000001


	//----- nvinfo : EIATTR_CBANK_PARAM_SIZE
	.align		4
.L_138:
        /*003c*/ 	.byte	0x03, 0x19
        /*003e*/ 	.short	0x0438


	//----- nvinfo : EIATTR_PARAM_CBANK
	.align		4
        /*0040*/ 	.byte	0x04, 0x0a
        /*0042*/ 	.short	(.L_140 - .L_139)
	.align		4
.L_139:
        /*0044*/ 	.word	index@(.nv.constant0._ZN7cutlass13device_kernelIN5flash19enable_sm80_to_sm89INS1_16FlashAttnFwdSm80INS1_25CollectiveMainloopFwdSm80ILi8ELi1ELb1EN4cute5tupleIJNS5_1CILi128EEENS7_ILi112EEES8_EEELi128ENS_6half_tEfNS_4arch4Sm80ELb0ELb0ELb0ELb1ELb1ELb0ELb1ELb1EEENS1_21CollectiveEpilogueFwdINS6_IJS8_S8_S9_EEENS6_IJNS7_ILi1EEESH_SH_EEESB_SD_Li256ELb1ELb1ELb1ELb0EEENS1_36VarlenDynamicPersistentTileSchedulerILi128ELi112ELi256ELi256ELb1ELb1ELb0ELb0ELb1ELb1EEEEEEEEEvNT_6ParamsE)
        /*0048*/ 	.short	0x0210
        /*004a*/ 	.short	0x0438


	//----- nvinfo : EIATTR_SW_WAR
	.align		4
.L_140:
        /*004c*/ 	.byte	0x04, 0x36
        /*004e*/ 	.short	(.L_142 - .L_141)
.L_141:
        /*0050*/ 	.word	0x00000008
.L_142:


//--------------------- .nv.info._ZN7cutlass13device_kernelIN5flash19enable_sm80_to_sm89INS1_16FlashAttnFwdSm80INS1_25CollectiveMainloopFwdSm80ILi8ELi1ELb1EN4cute5tupleIJNS5_1CILi128EEENS7_ILi112EEES8_EEELi128ENS_6half_tEfNS_4arch4Sm80ELb0ELb0ELb0ELb1ELb1ELb1ELb1ELb1EEENS1_21CollectiveEpilogueFwdINS6_IJS8_S8_S9_EEENS6_IJNS7_ILi1EEESH_SH_EEESB_SD_Li256ELb1ELb1ELb1ELb0EEENS1_36VarlenDynamicPersistentTileSchedulerILi128ELi112ELi256ELi256ELb1ELb1ELb0ELb0ELb1ELb1EEEEEEEEEvNT_6ParamsE --------------------------
	.section	.nv.info._ZN7cutlass13device_kernelIN5flash19enable_sm80_to_sm89INS1_16FlashAttnFwdSm80INS1_25CollectiveMainloopFwdSm80ILi8ELi1ELb1EN4cute5tupleIJNS5_1CILi128EEENS7_ILi112EEES8_EEELi128ENS_6half_tEfNS_4arch4Sm80ELb0ELb0ELb0ELb1ELb1ELb1ELb1ELb1EEENS1_21CollectiveEpilogueFwdINS6_IJS8_S8_S9_EEENS6_IJNS7_ILi1EEESH_SH_EEESB_SD_Li256ELb1ELb1ELb1ELb0EEENS1_36VarlenDynamicPersistentTileSchedulerILi128ELi112ELi256ELi256ELb1ELb1ELb0ELb0ELb1ELb1EEEEEEEEEvNT_6ParamsE,"",@"SHT_CUDA_INFO"
	.sectionflags	@""
	.align	4


	//----- nvinfo : EIATTR_CUDA_API_VERSION
	.align		4
        /*0000*/ 	.byte	0x04, 0x37
        /*0002*/ 	.short	(.L_144 - .L_143)
.L_143:
        /*0004*/ 	.word	0x00000082


	//----- nvinfo : EIATTR_KPARAM_INFO
	.align		4
.L_144:
        /*0008*/ 	.byte	0x04, 0x17
        /*000a*/ 	.short	(.L_146 - .L_145)
.L_145:
        /*000c*/ 	.word	0x00000000
        /*0010*/ 	.short	0x0000
        /*0012*/ 	.short	0x0000
        /*0014*/ 	.byte	0x00, 0xf0, 0xe1, 0x10


	//----- nvinfo : EIATTR_SPARSE_MMA_MASK
	.align		4
.L_146:
        /*0018*/ 	.byte	0x03, 0x50
        /*001a*/ 	.short	0x0000


	//----- nvinfo : EIATTR_MAXREG_COUNT
	.align		4
        /*001c*/ 	.byte	0x03, 0x1b
        /*001e*/ 	.short	0x00ff


	//----- nvinfo : EIATTR_MERCURY_ISA_VERSION
	.align		4
        /*0020*/ 	.byte	0x03, 0x5f
        /*0022*/ 	.short	0x0101


	//----- nvinfo : EIATTR_EXIT_INSTR_OFFSETS
	.align		4
        /*0024*/ 	.byte	0x04, 0x1c
        /*0026*/ 	.short	(.L_148 - .L_147)


	//   ....[0]....
.L_147:
        /*0028*/ 	.word	0x00000010


	//----- nvinfo : EIATTR_MAX_THREADS
	.align		4
.L_148:
        /*002c*/ 	.byte	0x04, 0x05
        /*002e*/ 	.short	(.L_150 - .L_149)
.L_149:
        /*0030*/ 	.word	0x00000100
        /*0034*/ 	.word	0x00000001
        /*0038*/ 	.word	0x00000001


	//----- nvinfo : EIATTR_CBANK_PARAM_SIZE
	.align		4
.L_150:
        /*003c*/ 	.byte	0x03, 0x19
        /*003e*/ 	.short	0x0438


	//----- nvinfo : EIATTR_PARAM_CBANK
	.align		4
        /*0040*/ 	.byte	0x04, 0x0a
        /*0042*/ 	.short	(.L_152 - .L_151)
	.align		4
.L_151:
        /*0044*/ 	.word	index@(.nv.constant0._ZN7cutlass13device_kernelIN5flash19enable_sm80_to_sm89INS1_16FlashAttnFwdSm80INS1_25CollectiveMainloopFwdSm80ILi8ELi1ELb1EN4cute5tupleIJNS5_1CILi128EEENS7_ILi112EEES8_EEELi128ENS_6half_tEfNS_4arch4Sm80ELb0ELb0ELb0ELb1ELb1ELb1ELb1ELb1EEENS1_21CollectiveEpilogueFwdINS6_IJS8_S8_S9_EEENS6_IJNS7_ILi1EEESH_SH_EEESB_SD_Li256ELb1ELb1ELb1ELb0EEENS1_36VarlenDynamicPersistentTileSchedulerILi128ELi112ELi256ELi256ELb1ELb1ELb0ELb0ELb1ELb1EEEEEEEEEvNT_6ParamsE)
        /*0048*/ 	.short	0x0210
        /*004a*/ 	.short	0x0438


	//----- nvinfo : EIATTR_SW_WAR
	.align		4
.L_152:
        /*004c*/ 	.byte	0x04, 0x36
        /*004e*/ 	.short	(.L_154 - .L_153)
.L_153:
        /*0050*/ 	.word	0x00000008
.L_154:


//--------------------- .nv.info._ZN7cutlass13device_kernelIN5flash19enable_sm80_to_sm89INS1_16FlashAttnFwdSm80INS1_25CollectiveMainloopFwdSm80ILi4ELi1ELb0EN4cute5tupleIJNS5_1CILi128EEENS7_ILi48EEES8_EEELi128ENS_6half_tEfNS_4arch4Sm80ELb0ELb1ELb0ELb0ELb1ELb0ELb1ELb1EEENS1_21CollectiveEpilogueFwdINS6_IJS8_S8_S9_EEENS6_IJNS7_ILi1EEESH_SH_EEESB_SD_Li128ELb0ELb1ELb1ELb0EEENS1_19SingleTileSchedulerILb0ELb1ELb1ELi128EEEEEEEEEvNT_6ParamsE --------------------------
	.section	.nv.info._ZN7cutlass13device_kernelIN5flash19enable_sm80_to_sm89INS1_16FlashAttnFwdSm80INS1_25CollectiveMainloopFwdSm80ILi4ELi1ELb0EN4cute5tupleIJNS5_1CILi128EEENS7_ILi48EEES8_EEELi128ENS_6half_tEfNS_4arch4Sm80ELb0ELb1ELb0ELb0ELb1ELb0ELb1ELb1EEENS1_21CollectiveEpilogueFwdINS6_IJS8_S8_S9_EEENS6_IJNS7_ILi1EEESH_SH_EEESB_SD_Li128ELb0ELb1ELb1ELb0EEENS1_19SingleTileSchedulerILb0ELb1ELb1ELi128EEEEEEEEEvNT_6ParamsE,"",@"SHT_CUDA_INFO"
	.sectionflags	@""
	.align	4


	//----- nvinfo : EIATTR_CUDA_API_VERSION
	.align		4
        /*0000*/ 	.byte	0x04, 0x37
        /*0002*/ 	.short	(.L_156 - .L_155)
.L_155:
        /*0004*/ 	.word	0x00000082


	//----- nvinfo : EIATTR_KPARAM_INFO
	.align		4
.L_156:
        /*0008*/ 	.byte	0x04, 0x17
        /*000a*/ 	.short	(.L_158 - .L_157)
.L_157:
        /*000c*/ 	.word	0x00000000
        /*0010*/ 	.short	0x0000
        /*0012*/ 	.short	0x0000
        /*0014*/ 	.byte	0x00, 0xf0, 0x61, 0x10


	//----- nvinfo : EIATTR_SPARSE_MMA_MASK
	.align		4
.L_158:
        /*0018*/ 	.byte	0x03, 0x50
        /*001a*/ 	.short	0x0000


	//----- nvinfo : EIATTR_MAXREG_COUNT
	.align		4
        /*001c*/ 	.byte	0x03, 0x1b
        /*001e*/ 	.short	0x00ff


	//----- nvinfo : EIATTR_MERCURY_ISA_VERSION
	.align		4
        /*0020*/ 	.byte	0x03, 0x5f
        /*0022*/ 	.short	0x0101


	//----- nvinfo : EIATTR_EXIT_INSTR_OFFSETS
	.align		4
        /*0024*/ 	.byte	0x04, 0x1c
        /*0026*/ 	.short	(.L_160 - .L_159)


	//   ....[0]....
.L_159:
        /*0028*/ 	.word	0x00000010


	//----- nvinfo : EIATTR_MAX_THREADS
	.align		4
.L_160:
        /*002c*/ 	.byte	0x04, 0x05
        /*002e*/ 	.short	(.L_162 - .L_161)
.L_161:
        /*0030*/ 	.word	0x00000080
        /*0034*/ 	.word	0x00000001
        /*0038*/ 	.word	0x00000001


	//----- nvinfo : EIATTR_CBANK_PARAM_SIZE
	.align		4
.L_162:
        /*003c*/ 	.byte	0x03, 0x19
        /*003e*/ 	.short	0x0418


	//----- nvinfo : EIATTR_PARAM_CBANK
	.align		4
        /*0040*/ 	.byte	0x04, 0x0a
        /*0042*/ 	.short	(.L_164 - .L_163)
	.align		4
.L_163:
        /*0044*/ 	.word	index@(.nv.constant0._ZN7cutlass13device_kernelIN5flash19enable_sm80_to_sm89INS1_16FlashAttnFwdSm80INS1_25CollectiveMainloopFwdSm80ILi4ELi1ELb0EN4cute5tupleIJNS5_1CILi128EEENS7_ILi48EEES8_EEELi128ENS_6half_tEfNS_4arch4Sm80ELb0ELb1ELb0ELb0ELb1ELb0ELb1ELb1EEENS1_21CollectiveEpilogueFwdINS6_IJS8_S8_S9_EEENS6_IJNS7_ILi1EEESH_SH_EEESB_SD_Li128ELb0ELb1ELb1ELb0EEENS1_19SingleTileSchedulerILb0ELb1ELb1ELi128EEEEEEEEEvNT_6ParamsE)
        /*0048*/ 	.short	0x0210
        /*004a*/ 	.short	0x0418


	//----- nvinfo : EIATTR_SW_WAR
	.align		4
.L_164:
        /*004c*/ 	.byte	0x04, 0x36
        /*004e*/ 	.short	(.L_166 - .L_165)
.L_165:
        /*0050*/ 	.word	0x00000008
.L_166:


//--------------------- .nv.info._ZN7cutlass13device_kernelIN5flash19enable_sm80_to_sm89INS1_16FlashAttnFwdSm80INS1_25CollectiveMainloopFwdSm80ILi8ELi1ELb1EN4cute5tupleIJNS5_1CILi128EEENS7_ILi96EEES8_EEELi128ENS_6half_tEfNS_4arch4Sm80ELb0ELb1ELb0ELb1ELb1ELb0ELb1ELb1EEENS1_21CollectiveEpilogueFwdINS6_IJS8_S8_S9_EEENS6_IJNS7_ILi1EEESH_SH_EEESB_SD_Li256ELb1ELb1ELb1ELb0EEENS1_36VarlenDynamicPersistentTileSchedulerILi128ELi96ELi256ELi256ELb1ELb1ELb0ELb1ELb0ELb1EEEEEEEEEvNT_6ParamsE --------------------------
	.section	.nv.info._ZN7cutlass13device_kernelIN5flash19enable_sm80_to_sm89INS1_16FlashAttnFwdSm80INS1_25CollectiveMainloopFwdSm80ILi8ELi1ELb1EN4cute5tupleIJNS5_1CILi128EEENS7_ILi96EEES8_EEELi128ENS_6half_tEfNS_4arch4Sm80ELb0ELb1ELb0ELb1ELb1ELb0ELb1ELb1EEENS1_21CollectiveEpilogueFwdINS6_IJS8_S8_S9_EEENS6_IJNS7_ILi1EEESH_SH_EEESB_SD_Li256ELb1ELb1ELb1ELb0EEENS1_36VarlenDynamicPersistentTileSchedulerILi128ELi96ELi256ELi256ELb1ELb1ELb0ELb1ELb0ELb1EEEEEEEEEvNT_6ParamsE,"",@"SHT_CUDA_INFO"
	.sectionflags	@""
	.align	4


	//----- nvinfo : EIATTR_CUDA_API_VERSION
	.align		4
        /*0000*/ 	.byte	0x04, 0x37
        /*0002*/ 	.short	(.L_168 - .L_167)
.L_167:
        /*0004*/ 	.word	0x00000082


	//----- nvinfo : EIATTR_KPARAM_INFO
	.align		4
.L_168:
        /*0008*/ 	.byte	0x04, 0x17
        /*000a*/ 	.short	(.L_170 - .L_169)
.L_169:
        /*000c*/ 	.word	0x00000000
        /*0010*/ 	.short	0x0000
        /*0012*/ 	.short	0x0000
        /*0014*/ 	.byte	0x00, 0xf0, 0xe1, 0x10


	//----- nvinfo : EIATTR_SPARSE_MMA_MASK
	.align		4
.L_170:
        /*0018*/ 	.byte	0x03, 0x50
        /*001a*/ 	.short	0x0000


	//----- nvinfo : EIATTR_MAXREG_COUNT
	.align		4
        /*001c*/ 	.byte	0x03, 0x1b
        /*001e*/ 	.short	0x00ff


	//----- nvinfo : EIATTR_MERCURY_ISA_VERSION
	.align		4
        /*0020*/ 	.byte	0x03, 0x5f
        /*0022*/ 	.short	0x0101


	//----- nvinfo : EIATTR_EXIT_INSTR_OFFSETS
	.align		4
        /*0024*/ 	.byte	0x04, 0x1c
        /*0026*/ 	.short	(.L_172 - .L_171)


	//   ....[0]....
.L_171:
        /*0028*/ 	.word	0x00000010


	//----- nvinfo : EIATTR_MAX_THREADS
	.align		4
.L_172:
        /*002c*/ 	.byte	0x04, 0x05
        /*002e*/ 	.short	(.L_174 - .L_173)
.L_173:
        /*0030*/ 	.word	0x00000100
        /*0034*/ 	.word	0x00000001
        /*0038*/ 	.word	0x00000001


	//----- nvinfo : EIATTR_CBANK_PARAM_SIZE
	.align		4
.L_174:
        /*003c*/ 	.byte	0x03, 0x19
        /*003e*/ 	.short	0x0438


	//----- nvinfo : EIATTR_PARAM_CBANK
	.align		4
        /*0040*/ 	.byte	0x04, 0x0a
        /*0042*/ 	.short	(.L_176 - .L_175)
	.align		4
.L_175:
        /*0044*/ 	.word	index@(.nv.constant0._ZN7cutlass13device_kernelIN5flash19enable_sm80_to_sm89INS1_16FlashAttnFwdSm80INS1_25CollectiveMainloopFwdSm80ILi8ELi1ELb1EN4cute5tupleIJNS5_1CILi128EEENS7_ILi96EEES8_EEELi128ENS_6half_tEfNS_4arch4Sm80ELb0ELb1ELb0ELb1ELb1ELb0ELb1ELb1EEENS1_21CollectiveEpilogueFwdINS6_IJS8_S8_S9_EEENS6_IJNS7_ILi1EEESH_SH_EEESB_SD_Li256ELb1ELb1ELb1ELb0EEENS1_36VarlenDynamicPersistentTileSchedulerILi128ELi96ELi256ELi256ELb1ELb1ELb0ELb1ELb0ELb1EEEEEEEEEvNT_6ParamsE)
        /*0048*/ 	.short	0x0210
        /*004a*/ 	.short	0x0438


	//----- nvinfo : EIATTR_SW_WAR
	.align		4
.L_176:
        /*004c*/ 	.byte	0x04, 0x36
        /*004e*/ 	.short	(.L_178 - .L_177)
.L_177:
        /*0050*/ 	.word	0x00000008
.L_178:


//--------------------- .nv.info._ZN7cutlass13device_kernelIN5flash19enable_sm80_to_sm89INS1_16FlashAttnFwdSm80INS1_25CollectiveMainloopFwdSm80ILi8ELi1ELb1EN4cute5tupleIJNS5_1CILi128EEENS7_ILi96EEES8_EEELi128ENS_6half_tEfNS_4arch4Sm80ELb0ELb1ELb0ELb1ELb1ELb1ELb1ELb1EEENS1_21CollectiveEpilogueFwdINS6_IJS8_S8_S9_EEENS6_IJNS7_ILi1EEESH_SH_EEESB_SD_Li256ELb1ELb1ELb1ELb0EEENS1_36VarlenDynamicPersistentTileSchedulerILi128ELi96ELi256ELi256ELb1ELb1ELb0ELb1ELb0ELb1EEEEEEEEEvNT_6ParamsE --------------------------
	.section	.nv.info._ZN7cutlass13device_kernelIN5flash19enable_sm80_to_sm89INS1_16FlashAttnFwdSm80INS1_25CollectiveMainloopFwdSm80ILi8ELi1ELb1EN4cute5tupleIJNS5_1CILi128EEENS7_ILi96EEES8_EEELi128ENS_6half_tEfNS_4arch4Sm80ELb0ELb1ELb0ELb1ELb1ELb1ELb1ELb1EEENS1_21CollectiveEpilogueFwdINS6_IJS8_S8_S9_EEENS6_IJNS7_ILi1EEESH_SH_EEESB_SD_Li256ELb1ELb1ELb1ELb0EEENS1_36VarlenDynamicPersistentTileSchedulerILi128ELi96ELi256ELi256ELb1ELb1ELb0ELb1ELb0ELb1EEEEEEEEEvNT_6ParamsE,"",@"SHT_CUDA_INFO"
	.sectionflags	@""
	.align	4


	//----- nvinfo : EIATTR_CUDA_API_VERSION
	.align		4
        /*0000*/ 	.byte	0x04, 0x37
        /*0002*/ 	.short	(.L_180 - .L_179)
.L_179:
        /*0004*/ 	.word	0x00000082


	//----- nvinfo : EIATTR_KPARAM_INFO
	.align		4
.L_180:
        /*0008*/ 	.byte	0x04, 0x17
        /*000a*/ 	.short	(.L_182 - .L_181)
.L_181:
        /*000c*/ 	.word	0x00000000
        /*0010*/ 	.short	0x0000
        /*0012*/ 	.short	0x0000
        /*0014*/ 	.byte	0x00, 0xf0, 0xe1, 0x10


	//----- nvinfo : EIATTR_SPARSE_MMA_MASK
	.align		4
.L_182:
        /*0018*/ 	.byte	0x03, 0x50
        /*001a*/ 	.short	0x0000


	//----- nvinfo : EIATTR_MAXREG_COUNT
	.align		4
        /*001c*/ 	.byte	0x03, 0x1b
        /*001e*/ 	.short	0x00ff


	//----- nvinfo : EIATTR_MERCURY_ISA_VERSION
	.align		4
        /*0020*/ 	.byte	0x03, 0x5f
        /*0022*/ 	.short	0x0101


	//----- nvinfo : EIATTR_EXIT_INSTR_OFFSETS
	.align		4
        /*0024*/ 	.byte	0x04, 0x1c
        /*0026*/ 	.short	(.L_184 - .L_183)


	//   ....[0]....
.L_183:
        /*0028*/ 	.word	0x00000010


	//----- nvinfo : EIATTR_MAX_THREADS
	.align		4
.L_184:
        /*002c*/ 	.byte	0x04, 0x05
        /*002e*/ 	.short	(.L_186 - .L_185)
.L_185:
        /*0030*/ 	.word	0x00000100
        /*0034*/ 	.word	0x00000001
        /*0038*/ 	.word	0x00000001


	//----- nvinfo : EIATTR_CBANK_PARAM_SIZE
	.align		4
.L_186:
        /*003c*/ 	.byte	0x03, 0x19
        /*003e*/ 	.short	0x0438


	//----- nvinfo : EIATTR_PARAM_CBANK
	.align		4
        /*0040*/ 	.byte	0x04, 0x0a
        /*0042*/ 	.short	(.L_188 - .L_187)
	.align		4
.L_187:
        /*0044*/ 	.word	index@(.nv.constant0._ZN7cutlass13device_kernelIN5flash19enable_sm80_to_sm89INS1_16FlashAttnFwdSm80INS1_25CollectiveMainloopFwdSm80ILi8ELi1ELb1EN4cute5tupleIJNS5_1CILi128EEENS7_ILi96EEES8_EEELi128ENS_6half_tEfNS_4arch4Sm80ELb0ELb1ELb0ELb1ELb1ELb1ELb1ELb1EEENS1_21CollectiveEpilogueFwdINS6_IJS8_S8_S9_EEENS6_IJNS7_ILi1EEESH_SH_EEESB_SD_Li256ELb1ELb1ELb1ELb0EEENS1_36VarlenDynamicPersistentTileSchedulerILi128ELi96ELi256ELi256ELb1ELb1ELb0ELb1ELb0ELb1EEEEEEEEEvNT_6ParamsE)
        /*0048*/ 	.short	0x0210
        /*004a*/ 	.short	0x0438


	//----- nvinfo : EIATTR_SW_WAR
	.align		4
.L_188:
        /*004c*/ 	.byte	0x04, 0x36
        /*004e*/ 	.short	(.L_190 - .L_189)
.L_189:
        /*0050*/ 	.word	0x00000008
.L_190:


//--------------------- .nv.info._ZN7cutlass13device_kernelIN5flash19enable_sm80_to_sm89INS1_16FlashAttnFwdSm80INS1_25CollectiveMainloopFwdSm80ILi4ELi1ELb0EN4cute5tupleIJNS5_1CILi128EEENS7_ILi64EEES8_EEELi128ENS_6half_tEfNS_4arch4Sm80ELb1ELb0ELb0ELb0ELb1ELb0ELb1ELb1EEENS1_21CollectiveEpilogueFwdINS6_IJS8_S8_S9_EEENS6_IJNS7_ILi1EEESH_SH_EEESB_SD_Li128ELb0ELb1ELb1ELb0EEENS1_30DynamicPersistentTileSchedulerILi128ELi128ELb1ELb1ELb0EEEEEEEEEvNT_6ParamsE --------------------------
	.section	.nv.info._ZN7cutlass13device_kernelIN5flash19enable_sm80_to_sm89INS1_16FlashAttnFwdSm80INS1_25CollectiveMainloopFwdSm80ILi4ELi1ELb0EN4cute5tupleIJNS5_1CILi128EEENS7_ILi64EEES8_EEELi128ENS_6half_tEfNS_4arch4Sm80ELb1ELb0ELb0ELb0ELb1ELb0ELb1ELb1EEENS1_21CollectiveEpilogueFwdINS6_IJS8_S8_S9_EEENS6_IJNS7_ILi1EEESH_SH_EEESB_SD_Li128ELb0ELb1ELb1ELb0EEENS1_30DynamicPersistentTileSchedulerILi128ELi128ELb1ELb1ELb0EEEEEEEEEvNT_6ParamsE,"",@"SHT_CUDA_INFO"
	.sectionflags	@""
	.align	4


	//----- nvinfo : EIATTR_CUDA_API_VERSION
	.align		4
        /*0000*/ 	.byte	0x04, 0x37
        /*0002*/ 	.short	(.L_192 - .L_191)
.L_191:
        /*0004*/ 	.word	0x00000082


	//----- nvinfo : EIATTR_KPARAM_INFO
	.align		4
.L_192:
        /*0008*/ 	.byte	0x04, 0x17
        /*000a*/ 	.short	(.L_194 - .L_193)
.L_193:
        /*000c*/ 	.word	0x00000000
        /*0010*/ 	.short	0x0000
        /*0012*/ 	.short	0x0000
        /*0014*/ 	.byte	0x00, 0xf0, 0xa1, 0x10


	//----- nvinfo : EIATTR_SPARSE_MMA_MASK
	.align		4
.L_194:
        /*0018*/ 	.byte	0x03, 0x50
        /*001a*/ 	.short	0x0000


	//----- nvinfo : EIATTR_MAXREG_COUNT
	.align		4
        /*001c*/ 	.byte	0x03, 0x1b
        /*001e*/ 	.short	0x00ff


	//----- nvinfo : EIATTR_MERCURY_ISA_VERSION
	.align		4
        /*0020*/ 	.byte	0x03, 0x5f
        /*0022*/ 	.short	0x0101


	//----- nvinfo : EIATTR_EXIT_INSTR_OFFSETS
	.align		4
        /*0024*/ 	.byte	0x04, 0x1c
        /*0026*/ 	.short	(.L_196 - .L_195)


	//   ....[0]....
.L_195:
        /*0028*/ 	.word	0x00000010


	//----- nvinfo : EIATTR_MAX_THREADS
	.align		4
.L_196:
        /*002c*/ 	.byte	0x04, 0x05
        /*002e*/ 	.short	(.L_198 - .L_197)
.L_197:
        /*0030*/ 	.word	0x00000080
        /*0034*/ 	.word	0x00000001
        /*0038*/ 	.word	0x00000001


	//----- nvinfo : EIATTR_CBANK_PARAM_SIZE
	.align		4
.L_198:
        /*003c*/ 	.byte	0x03, 0x19
        /*003e*/ 	.short	0x0428


	//----- nvinfo : EIATTR_PARAM_CBANK
	.align		4
        /*0040*/ 	.byte	0x04, 0x0a
        /*0042*/ 	.short	(.L_200 - .L_199)
	.align		4
.L_199:
        /*0044*/ 	.word	index@(.nv.constant0._ZN7cutlass13device_kernelIN5flash19enable_sm80_to_sm89INS1_16FlashAttnFwdSm80INS1_25CollectiveMainloopFwdSm80ILi4ELi1ELb0EN4cute5tupleIJNS5_1CILi128EEENS7_ILi64EEES8_EEELi128ENS_6half_tEfNS_4arch4Sm80ELb1ELb0ELb0ELb0ELb1ELb0ELb1ELb1EEENS1_21CollectiveEpilogueFwdINS6_IJS8_S8_S9_EEENS6_IJNS7_ILi1EEESH_SH_EEESB_SD_Li128ELb0ELb1ELb1ELb0EEENS1_30DynamicPersistentTileSchedulerILi128ELi128ELb1ELb1ELb0EEEEEEEEEvNT_6ParamsE)
        /*0048*/ 	.short	0x0210
        /*004a*/ 	.short	0x0428


	//----- nvinfo : EIATTR_SW_WAR
	.align		4
.L_200:
        /*004c*/ 	.byte	0x04, 0x36
        /*004e*/ 	.short	(.L_202 - .L_201)
.L_201:
        /*0050*/ 	.word	0x00000008
.L_202:


//--------------------- .nv.info._ZN7cutlass13device_kernelIN5flash19enable_sm80_to_sm89INS1_16FlashAttnFwdSm80INS1_25CollectiveMainloopFwdSm80ILi8ELi1ELb1EN4cute5tupleIJNS5_1CILi128EEENS7_ILi112EEES8_EEELi128ENS_6half_tEfNS_4arch4Sm80ELb1ELb0ELb0ELb1ELb1ELb0ELb1ELb1EEENS1_21CollectiveEpilogueFwdINS6_IJS8_S8_S9_EEENS6_IJNS7_ILi1EEESH_SH_EEESB_SD_Li256ELb1ELb1ELb1ELb0EEENS1_36VarlenDynamicPersistentTileSchedulerILi128ELi112ELi256ELi256ELb1ELb1ELb0ELb1ELb1ELb1EEEEEEEEEvNT_6ParamsE --------------------------
	.section	.nv.info._ZN7cutlass13device_kernelIN5flash19enable_sm80_to_sm89INS1_16FlashAttnFwdSm80INS1_25CollectiveMainloopFwdSm80ILi8ELi1ELb1EN4cute5tupleIJNS5_1CILi128EEENS7_ILi112EEES8_EEELi128ENS_6half_tEfNS_4arch4Sm80ELb1ELb0ELb0ELb1ELb1ELb0ELb1ELb1EEENS1_21CollectiveEpilogueFwdINS6_IJS8_S8_S9_EEENS6_IJNS7_ILi1EEESH_SH_EEESB_SD_Li256ELb1ELb1ELb1ELb0EEENS1_36VarlenDynamicPersistentTileSchedulerILi128ELi112ELi256ELi256ELb1ELb1ELb0ELb1ELb1ELb1EEEEEEEEEvNT_6ParamsE,"",@"SHT_CUDA_INFO"
	.sectionflags	@""
	.align	4


	//----- nvinfo : EIATTR_CUDA_API_VERSION
	.align		4
        /*0000*/ 	.byte	0x04, 0x37
        /*0002*/ 	.short	(.L_204 - .L_203)
.L_203:
        /*0004*/ 	.word	0x00000082


	//----- nvinfo : EIATTR_KPARAM_INFO
	.align		4
.L_204:
        /*0008*/ 	.byte	0x04, 0x17
        /*000a*/ 	.short	(.L_206 - .L_205)
.L_205:
        /*000c*/ 	.word	0x00000000
        /*0010*/ 	.short	0x0000
        /*0012*/ 	.short	0x0000
        /*0014*/ 	.byte	0x00, 0xf0, 0xe1, 0x10


	//----- nvinfo : EIATTR_SPARSE_MMA_MASK
	.align		4
.L_206:
        /*0018*/ 	.byte	0x03, 0x50
        /*001a*/ 	.short	0x0000


	//----- nvinfo : EIATTR_MAXREG_COUNT
	.align		4
        /*001c*/ 	.byte	0x03, 0x1b
        /*001e*/ 	.short	0x00ff


	//----- nvinfo : EIATTR_MERCURY_ISA_VERSION
	.align		4
        /*0020*/ 	.byte	0x03, 0x5f
        /*0022*/ 	.short	0x0101


	//----- nvinfo : EIATTR_EXIT_INSTR_OFFSETS
	.align		4
        /*0024*/ 	.byte	0x04, 0x1c
        /*0026*/ 	.short	(.L_208 - .L_207)


	//   ....[0]....
.L_207:
        /*0028*/ 	.word	0x00000010


	//----- nvinfo : EIATTR_MAX_THREADS
	.align		4
.L_208:
        /*002c*/ 	.byte	0x04, 0x05
        /*002e*/ 	.short	(.L_210 - .L_209)
.L_209:
        /*0030*/ 	.word	0x00000100
        /*0034*/ 	.word	0x00000001
        /*0038*/ 	.word	0x00000001


	//----- nvinfo : EIATTR_CBANK_PARAM_SIZE
	.align		4
.L_210:
        /*003c*/ 	.byte	0x03, 0x19
        /*003e*/ 	.short	0x0438


	//----- nvinfo : EIATTR_PARAM_CBANK
	.align		4
        /*0040*/ 	.byte	0x04, 0x0a
        /*0042*/ 	.short	(.L_212 - .L_211)
	.align		4
.L_211:
        /*0044*/ 	.word	index@(.nv.constant0._ZN7cutlass13device_kernelIN5flash19enable_sm80_to_sm89INS1_16FlashAttnFwdSm80INS1_25CollectiveMainloopFwdSm80ILi8ELi1ELb1EN4cute5tupleIJNS5_1CILi128EEENS7_ILi112EEES8_EEELi128ENS_6half_tEfNS_4arch4Sm80ELb1ELb0ELb0ELb1ELb1ELb0ELb1ELb1EEENS1_21CollectiveEpilogueFwdINS6_IJS8_S8_S9_EEENS6_IJNS7_ILi1EEESH_SH_EEESB_SD_Li256ELb1ELb1ELb1ELb0EEENS1_36VarlenDynamicPersistentTileSchedulerILi128ELi112ELi256ELi256ELb1ELb1ELb0ELb1ELb1ELb1EEEEEEEEEvNT_6ParamsE)
        /*0048*/ 	.short	0x0210
        /*004a*/ 	.short	0x0438


	//----- nvinfo : EIATTR_SW_WAR
	.align		4
.L_212:
        /*004c*/ 	.byte	0x04, 0x36
        /*004e*/ 	.short	(.L_214 - .L_213)
.L_213:
        /*0050*/ 	.word	0x00000008
.L_214:


//--------------------- .nv.info._ZN7cutlass13device_kernelIN5flash19enable_sm80_to_sm89INS1_16FlashAttnFwdSm80INS1_25CollectiveMainloopFwdSm80ILi8ELi1ELb1EN4cute5tupleIJNS5_1CILi128EEENS7_ILi112EEES8_EEELi128ENS_6half_tEfNS_4arch4Sm80ELb1ELb0ELb0ELb1ELb1ELb1ELb1ELb1EEENS1_21CollectiveEpilogueFwdINS6_IJS8_S8_S9_EEENS6_IJNS7_ILi1EEESH_SH_EEESB_SD_Li256ELb1ELb1ELb1ELb0EEENS1_36VarlenDynamicPersistentTileSchedulerILi128ELi112ELi256ELi256ELb1ELb1ELb0ELb1ELb1ELb1EEEEEEEEEvNT_6ParamsE --------------------------
	.section	.nv.info._ZN7cutlass13device_kernelIN5flash19enable_sm80_to_sm89INS1_16FlashAttnFwdSm80INS1_25CollectiveMainloopFwdSm80ILi8ELi1ELb1EN4cute5tupleIJNS5_1CILi128EEENS7_ILi112EEES8_EEELi128ENS_6half_tEfNS_4arch4Sm80ELb1ELb0ELb0ELb1ELb1ELb1ELb1ELb1EEENS1_21CollectiveEpilogueFwdINS6_IJS8_S8_S9_EEENS6_IJNS7_ILi1EEESH_SH_EEESB_SD_Li256ELb1ELb1ELb1ELb0EEENS1_36VarlenDynamicPersistentTileSchedulerILi128ELi112ELi256ELi256ELb1ELb1ELb0ELb1ELb1ELb1EEEEEEEEEvNT_6ParamsE,"",@"SHT_CUDA_INFO"
	.sectionflags	@""
	.align	4


	//----- nvinfo : EIATTR_CUDA_API_VERSION
	.align		4
        /*0000*/ 	.byte	0x04, 0x37
        /*0002*/ 	.short	(.L_216 - .L_215)
.L_215:
        /*0004*/ 	.word	0x00000082


	//----- nvinfo : EIATTR_KPARAM_INFO
	.align		4
.L_216:
        /*0008*/ 	.byte	0x04, 0x17
        /*000a*/ 	.short	(.L_218 - .L_217)
.L_217:
        /*000c*/ 	.word	0x00000000
        /*0010*/ 	.short	0x0000
        /*0012*/ 	.short	0x0000
        /*0014*/ 	.byte	0x00, 0xf0, 0xe1, 0x10


	//----- nvinfo : EIATTR_SPARSE_MMA_MASK
	.align		4
.L_218:
        /*0018*/ 	.byte	0x03, 0x50
        /*001a*/ 	.short	0x0000


	//----- nvinfo : EIATTR_MAXREG_COUNT
	.align		4
        /*001c*/ 	.byte	0x03, 0x1b
        /*001e*/ 	.short	0x00ff


	//----- nvinfo : EIATTR_MERCURY_ISA_VERSION
	.align		4
        /*0020*/ 	.byte	0x03, 0x5f
        /*0022*/ 	.short	0x0101


	//----- nvinfo : EIATTR_EXIT_INSTR_OFFSETS
	.align		4
        /*0024*/ 	.byte	0x04, 0x1c
        /*0026*/ 	.short	(.L_220 - .L_219)


	//   ....[0]....
.L_219:
        /*0028*/ 	.word	0x00000010


	//----- nvinfo : EIATTR_MAX_THREADS
	.align		4
.L_220:
        /*002c*/ 	.byte	0x04, 0x05
        /*002e*/ 	.short	(.L_222 - .L_221)
.L_221:
        /*0030*/ 	.word	0x00000100
        /*0034*/ 	.word	0x00000001
        /*0038*/ 	.word	0x00000001


	//----- nvinfo : EIATTR_CBANK_PARAM_SIZE
	.align		4
.L_222:
        /*003c*/ 	.byte	0x03, 0x19
        /*003e*/ 	.short	0x0438


	//----- nvinfo : EIATTR_PARAM_CBANK
	.align		4
        /*0040*/ 	.byte	0x04, 0x0a
        /*0042*/ 	.short	(.L_224 - .L_223)
	.align		4
.L_223:
        /*0044*/ 	.word	index@(.nv.constant0._ZN7cutlass13device_kernelIN5flash19enable_sm80_to_sm89INS1_16FlashAttnFwdSm80INS1_25CollectiveMainloopFwdSm80ILi8ELi1ELb1EN4cute5tupleIJNS5_1CILi128EEENS7_ILi112EEES8_EEELi128ENS_6half_tEfNS_4arch4Sm80ELb1ELb0ELb0ELb1ELb1ELb1ELb1ELb1EEENS1_21CollectiveEpilogueFwdINS6_IJS8_S8_S9_EEENS6_IJNS7_ILi1EEESH_SH_EEESB_SD_Li256ELb1ELb1ELb1ELb0EEENS1_36VarlenDynamicPersistentTileSchedulerILi128ELi112ELi256ELi256ELb1ELb1ELb0ELb1ELb1ELb1EEEEEEEEEvNT_6ParamsE)
        /*0048*/ 	.short	0x0210
        /*004a*/ 	.short	0x0438


	//----- nvinfo : EIATTR_SW_WAR
	.align		4
.L_224:
        /*004c*/ 	.byte	0x04, 0x36
        /*004e*/ 	.short	(.L_226 - .L_225)
.L_225:
        /*0050*/ 	.word	0x00000008
.L_226:


//--------------------- .nv.callgraph             --------------------------
	.section	.nv.callgraph,"",@"SHT_CUDA_CALLGRAPH"
	.align	4
	.sectionentsize	8
	.align		4
        /*0000*/ 	.word	0x00000000
	.align		4
        /*0004*/ 	.word	0xffffffff
	.align		4
        /*0008*/ 	.word	0x00000000
	.align		4
        /*000c*/ 	.word	0xfffffffe
	.align		4
        /*0010*/ 	.word	0x00000000
	.align		4
        /*0014*/ 	.word	0xfffffffd
	.align		4
        /*0018*/ 	.word	0x00000000
	.align		4
        /*001c*/ 	.word	0xfffffffc


//--------------------- .nv.constant4             --------------------------
	.section	.nv.constant4,"a",@progbits
	.align	8
	.align		8
.nv.constant4:
        /*0000*/ 	.dword	_ZN78_INTERNAL_c4c2231f_42_flash_fwd_hdim128_fp16_paged_split_sm80_cu_61719c98_30464cuda3std3__45__cpo5beginE
	.align		8
        /*0008*/ 	.dword	_ZN78_INTERNAL_c4c2231f_42_flash_fwd_hdim128_fp16_paged_split_sm80_cu_61719c98_30464cuda3std3__45__cpo3endE
	.align		8
        /*0010*/ 	.dword	_ZN78_INTERNAL_c4c2231f_42_flash_fwd_hdim128_fp16_paged_split_sm80_cu_61719c98_30464cuda3std3__45__cpo6cbeginE
	.align		8
        /*0018*/ 	.dword	_ZN78_INTERNAL_c4c2231f_42_flash_fwd_hdim128_fp16_paged_split_sm80_cu_61719c98_30464cuda3std3__45__cpo4cendE
	.align		8
        /*0020*/ 	.dword	_ZN78_INTERNAL_c4c2231f_42_flash_fwd_hdim128_fp16_paged_split_sm80_cu_61719c98_30464cuda3std3__480_GLOBAL__N__c4c2231f_42_flash_fwd_hdim128_fp16_paged_split_sm80_cu_61719c98_30466ignoreE
	.align		8
        /*0028*/ 	.dword	_ZN78_INTERNAL_c4c2231f_42_flash_fwd_hdim128_fp16_paged_split_sm80_cu_61719c98_30464cuda3std3__419piecewise_constructE
	.align		8
        /*0030*/ 	.dword	_ZN78_INTERNAL_c4c2231f_42_flash_fwd_hdim128_fp16_paged_split_sm80_cu_61719c98_30464cuda3std3__48in_placeE
	.align		8
        /*0038*/ 	.dword	_ZN78_INTERNAL_c4c2231f_42_flash_fwd_hdim128_fp16_paged_split_sm80_cu_61719c98_30464cuda3std6ranges3__45__cpo4swapE
	.align		8
        /*0040*/ 	.dword	_ZN78_INTERNAL_c4c2231f_42_flash_fwd_hdim128_fp16_paged_split_sm80_cu_61719c98_30464cuda3std6ranges3__45__cpo9iter_moveE
	.align		8
        /*0048*/ 	.dword	_ZN78_INTERNAL_c4c2231f_42_flash_fwd_hdim128_fp16_paged_split_sm80_cu_61719c98_30464cute7productE
	.align		8
        /*0050*/ 	.dword	_ZN78_INTERNAL_c4c2231f_42_flash_fwd_hdim128_fp16_paged_split_sm80_cu_61719c98_30464cute1_E


//--------------------- .text._ZN7cutlass13device_kernelIN5flash19enable_sm80_to_sm89INS1_16FlashAttnFwdSm80INS1_25CollectiveMainloopFwdSm80ILi8ELi1ELb1EN4cute5tupleIJNS5_1CILi128EEES8_S8_EEELi128ENS_6half_tEfNS_4arch4Sm80ELb0ELb0ELb0ELb0ELb1ELb0ELb1ELb1EEENS1_21CollectiveEpilogueFwdIS9_NS6_IJNS7_ILi1EEESF_SF_EEESA_SC_Li256ELb0ELb1ELb1ELb0EEENS1_19SingleTileSchedulerILb0ELb1ELb1ELi128EEEEEEEEEvNT_6ParamsE --------------------------
	.section	.text._ZN7cutlass13device_kernelIN5flash19enable_sm80_to_sm89INS1_16FlashAttnFwdSm80INS1_25CollectiveMainloopFwdSm80ILi8ELi1ELb1EN4cute5tupleIJNS5_1CILi128EEES8_S8_EEELi128ENS_6half_tEfNS_4arch4Sm80ELb0ELb0ELb0ELb0ELb1ELb0ELb1ELb1EEENS1_21CollectiveEpilogueFwdIS9_NS6_IJNS7_ILi1EEESF_SF_EEESA_SC_Li256ELb0ELb1ELb1ELb0EEENS1_19SingleTileSchedulerILb0ELb1ELb1ELi128EEEEEEEEEvNT_6ParamsE,"ax",@progbits
	.align	128
.text._ZN7cutlass13device_kernelIN5flash19enable_sm80_to_sm89INS1_16FlashAttnFwdSm80INS1_25CollectiveMainloopFwdSm80ILi8ELi1ELb1EN4cute5tupleIJNS5_1CILi128EEES8_S8_EEELi128ENS_6half_tEfNS_4arch4Sm80ELb0ELb0ELb0ELb0ELb1ELb0ELb1ELb1EEENS1_21CollectiveEpilogueFwdIS9_NS6_IJNS7_ILi1EEESF_SF_EEESA_SC_Li256ELb0ELb1ELb1ELb0EEENS1_19SingleTileSchedulerILb0ELb1ELb1ELi128EEEEEEEEEvNT_6ParamsE:
        .type           _ZN7cutlass13device_kernelIN5flash19enable_sm80_to_sm89INS1_16FlashAttnFwdSm80INS1_25CollectiveMainloopFwdSm80ILi8ELi1ELb1EN4cute5tupleIJNS5_1CILi128EEES8_S8_EEELi128ENS_6half_tEfNS_4arch4Sm80ELb0ELb0ELb0ELb0ELb1ELb0ELb1ELb1EEENS1_21CollectiveEpilogueFwdIS9_NS6_IJNS7_ILi1EEESF_SF_EEESA_SC_Li256ELb0ELb1ELb1ELb0EEENS1_19SingleTileSchedulerILb0ELb1ELb1ELi128EEEEEEEEEvNT_6ParamsE,@function
        .size           _ZN7cutlass13device_kernelIN5flash19enable_sm80_to_sm89INS1_16FlashAttnFwdSm80INS1_25CollectiveMainloopFwdSm80ILi8ELi1ELb1EN4cute5tupleIJNS5_1CILi128EEES8_S8_EEELi128ENS_6half_tEfNS_4arch4Sm80ELb0ELb0ELb0ELb0ELb1ELb0ELb1ELb1EEENS1_21CollectiveEpilogueFwdIS9_NS6_IJNS7_ILi1EEESF_SF_EEESA_SC_Li256ELb0ELb1ELb1ELb0EEENS1_19SingleTileSchedulerILb0ELb1ELb1ELi128EEEEEEEEEvNT_6ParamsE,(.L_x_12 - _ZN7cutlass13device_kernelIN5flash19enable_sm80_to_sm89INS1_16FlashAttnFwdSm80INS1_25CollectiveMainloopFwdSm80ILi8ELi1ELb1EN4cute5tupleIJNS5_1CILi128EEES8_S8_EEELi128ENS_6half_tEfNS_4arch4Sm80ELb0ELb0ELb0ELb0ELb1ELb0ELb1ELb1EEENS1_21CollectiveEpilogueFwdIS9_NS6_IJNS7_ILi1EEESF_SF_EEESA_SC_Li256ELb0ELb1ELb1ELb0EEENS1_19SingleTileSchedulerILb0ELb1ELb1ELi128EEEEEEEEEvNT_6ParamsE)
        .other          _ZN7cutlass13device_kernelIN5flash19enable_sm80_to_sm89INS1_16FlashAttnFwdSm80INS1_25CollectiveMainloopFwdSm80ILi8ELi1ELb1EN4cute5tupleIJNS5_1CILi128EEES8_S8_EEELi128ENS_6half_tEfNS_4arch4Sm80ELb0ELb0ELb0ELb0ELb1ELb0ELb1ELb1EEENS1_21CollectiveEpilogueFwdIS9_NS6_IJNS7_ILi1EEESF_SF_EEESA_SC_Li256ELb0ELb1ELb1ELb0EEENS1_19SingleTileSchedulerILb0ELb1ELb1ELi128EEEEEEEEEvNT_6ParamsE,@"STO_CUDA_ENTRY STV_DEFAULT"
_ZN7cutlass13device_kernelIN5flash19enable_sm80_to_sm89INS1_16FlashAttnFwdSm80INS1_25CollectiveMainloopFwdSm80ILi8ELi1ELb1EN4cute5tupleIJNS5_1CILi128EEES8_S8_EEELi128ENS_6half_tEfNS_4arch4Sm80ELb0ELb0ELb0ELb0ELb1ELb0ELb1ELb1EEENS1_21CollectiveEpilogueFwdIS9_NS6_IJNS7_ILi1EEESF_SF_EEESA_SC_Li256ELb0ELb1ELb1ELb0EEENS1_19SingleTileSchedulerILb0ELb1ELb1ELi128EEEEEEEEEvNT_6ParamsE:
[----:B------:R-:W-:Y:S01]  /*0000*/  LDC R1, c[0x0][0x28] ;  /* 0x00000a00ff017b82 */ /* 0x000fe20000000800 */
[----:B------:R-:W-:Y:S05]  /*0010*/  EXIT ;  /* 0x000000000000794d */ /* 0x000fea0003800000 */
.L_x_0:
[----:B------:R-:W-:-:S00]  /*0020*/  BRA `(.L_x_0) ;  /* 0xfffffffc00fc7947 */ /* 0x000fc0000383ffff */
[----:B------:R-:W-:-:S00]  /*0030*/  NOP ;  /* 0x0000000000007918 */ /* 0x000fc00000000000 */
        /* <DEDUP_REMOVED lines=12> */
.L_x_12:


//--------------------- .text._ZN7cutlass13device_kernelIN5flash19enable_sm80_to_sm89INS1_16FlashAttnFwdSm80INS1_25CollectiveMainloopFwdSm80ILi8ELi1ELb1EN4cute5tupleIJNS5_1CILi128EEENS7_ILi96EEES8_EEELi128ENS_6half_tEfNS_4arch4Sm80ELb0ELb1ELb0ELb0ELb1ELb0ELb1ELb1EEENS1_21CollectiveEpilogueFwdINS6_IJS8_S8_S9_EEENS6_IJNS7_ILi1EEESH_SH_EEESB_SD_Li256ELb0ELb1ELb1ELb0EEENS1_19SingleTileSchedulerILb0ELb1ELb1ELi128EEEEEEEEEvNT_6ParamsE --------------------------
	.section	.text._ZN7cutlass13device_kernelIN5flash19enable_sm80_to_sm89INS1_16FlashAttnFwdSm80INS1_25CollectiveMainloopFwdSm80ILi8ELi1ELb1EN4cute5tupleIJNS5_1CILi128EEENS7_ILi96EEES8_EEELi128ENS_6half_tEfNS_4arch4Sm80ELb0ELb1ELb0ELb0ELb1ELb0ELb1ELb1EEENS1_21CollectiveEpilogueFwdINS6_IJS8_S8_S9_EEENS6_IJNS7_ILi1EEESH_SH_EEESB_SD_Li256ELb0ELb1ELb1ELb0EEENS1_19SingleTileSchedulerILb0ELb1ELb1ELi128EEEEEEEEEvNT_6ParamsE,"ax",@progbits
	.align	128
.text._ZN7cutlass13device_kernelIN5flash19enable_sm80_to_sm89INS1_16FlashAttnFwdSm80INS1_25CollectiveMainloopFwdSm80ILi8ELi1ELb1EN4cute5tupleIJNS5_1CILi128EEENS7_ILi96EEES8_EEELi128ENS_6half_tEfNS_4arch4Sm80ELb0ELb1ELb0ELb0ELb1ELb0ELb1ELb1EEENS1_21CollectiveEpilogueFwdINS6_IJS8_S8_S9_EEENS6_IJNS7_ILi1EEESH_SH_EEESB_SD_Li256ELb0ELb1ELb1ELb0EEENS1_19SingleTileSchedulerILb0ELb1ELb1ELi128EEEEEEEEEvNT_6ParamsE:
        .type           _ZN7cutlass13device_kernelIN5flash19enable_sm80_to_sm89INS1_16FlashAttnFwdSm80INS1_25CollectiveMainloopFwdSm80ILi8ELi1ELb1EN4cute5tupleIJNS5_1CILi128EEENS7_ILi96EEES8_EEELi128ENS_6half_tEfNS_4arch4Sm80ELb0ELb1ELb0ELb0ELb1ELb0ELb1ELb1EEENS1_21CollectiveEpilogueFwdINS6_IJS8_S8_S9_EEENS6_IJNS7_ILi1EEESH_SH_EEESB_SD_Li256ELb0ELb1ELb1ELb0EEENS1_19SingleTileSchedulerILb0ELb1ELb1ELi128EEEEEEEEEvNT_6ParamsE,@function
        .size           _ZN7cutlass13device_kernelIN5flash19enable_sm80_to_sm89INS1_16FlashAttnFwdSm80INS1_25CollectiveMainloopFwdSm80ILi8ELi1ELb1EN4cute5tupleIJNS5_1CILi128EEENS7_ILi96EEES8_EEELi128ENS_6half_tEfNS_4arch4Sm80ELb0ELb1ELb0ELb0ELb1ELb0ELb1ELb1EEENS1_21CollectiveEpilogueFwdINS6_IJS8_S8_S9_EEENS6_IJNS7_ILi1EEESH_SH_EEESB_SD_Li256ELb0ELb1ELb1ELb0EEENS1_19SingleTileSchedulerILb0ELb1ELb1ELi128EEEEEEEEEvNT_6ParamsE,(.L_x_13 - _ZN7cutlass13device_kernelIN5flash19enable_sm80_to_sm89INS1_16FlashAttnFwdSm80INS1_25CollectiveMainloopFwdSm80ILi8ELi1ELb1EN4cute5tupleIJNS5_1CILi128EEENS7_ILi96EEES8_EEELi128ENS_6half_tEfNS_4arch4Sm80ELb0ELb1ELb0ELb0ELb1ELb0ELb1ELb1EEENS1_21CollectiveEpilogueFwdINS6_IJS8_S8_S9_EEENS6_IJNS7_ILi1EEESH_SH_EEESB_SD_Li256ELb0ELb1ELb1ELb0EEENS1_19SingleTileSchedulerILb0ELb1ELb1ELi128EEEEEEEEEvNT_6ParamsE)
        .other          _ZN7cutlass13device_kernelIN5flash19enable_sm80_to_sm89INS1_16FlashAttnFwdSm80INS1_25CollectiveMainloopFwdSm80ILi8ELi1ELb1EN4cute5tupleIJNS5_1CILi128EEENS7_ILi96EEES8_EEELi128ENS_6half_tEfNS_4arch4Sm80ELb0ELb1ELb0ELb0ELb1ELb0ELb1ELb1EEENS1_21CollectiveEpilogueFwdINS6_IJS8_S8_S9_EEENS6_IJNS7_ILi1EEESH_SH_EEESB_SD_Li256ELb0ELb1ELb1ELb0EEENS1_19SingleTileSchedulerILb0ELb1ELb1ELi128EEEEEEEEEvNT_6ParamsE,@"STO_CUDA_ENTRY STV_DEFAULT"
_ZN7cutlass13device_kernelIN5flash19enable_sm80_to_sm89INS1_16FlashAttnFwdSm80INS1_25CollectiveMainloopFwdSm80ILi8ELi1ELb1EN4cute5tupleIJNS5_1CILi128EEENS7_ILi96EEES8_EEELi128ENS_6half_tEfNS_4arch4Sm80ELb0ELb1ELb0ELb0ELb1ELb0ELb1ELb1EEENS1_21CollectiveEpilogueFwdINS6_IJS8_S8_S9_EEENS6_IJNS7_ILi1EEESH_SH_EEESB_SD_Li256ELb0ELb1ELb1ELb0EEENS1_19SingleTileSchedulerILb0ELb1ELb1ELi128EEEEEEEEEvNT_6ParamsE:
[----:B------:R-:W-:Y:S01]  /*0000*/  LDC R1, c[0x0][0x28] ;  /* 0x00000a00ff017b82 */ /* 0x000fe20000000800 */
[----:B------:R-:W-:Y:S05]  /*0010*/  EXIT ;  /* 0x000000000000794d */ /* 0x000fea0003800000 */
.L_x_1:
        /* <DEDUP_REMOVED lines=14> */
.L_x_13:


//--------------------- .text._ZN7cutlass13device_kernelIN5flash19enable_sm80_to_sm89INS1_16FlashAttnFwdSm80INS1_25CollectiveMainloopFwdSm80ILi8ELi1ELb1EN4cute5tupleIJNS5_1CILi128EEES8_S8_EEELi128ENS_6half_tEfNS_4arch4Sm80ELb1ELb0ELb0ELb0ELb1ELb0ELb1ELb1EEENS1_21CollectiveEpilogueFwdIS9_NS6_IJNS7_ILi1EEESF_SF_EEESA_SC_Li256ELb0ELb1ELb1ELb0EEENS1_30DynamicPersistentTileSchedulerILi256ELi256ELb1ELb1ELb0EEEEEEEEEvNT_6ParamsE --------------------------
	.section	.text._ZN7cutlass13device_kernelIN5flash19enable_sm80_to_sm89INS1_16FlashAttnFwdSm80INS1_25CollectiveMainloopFwdSm80ILi8ELi1ELb1EN4cute5tupleIJNS5_1CILi128EEES8_S8_EEELi128ENS_6half_tEfNS_4arch4Sm80ELb1ELb0ELb0ELb0ELb1ELb0ELb1ELb1EEENS1_21CollectiveEpilogueFwdIS9_NS6_IJNS7_ILi1EEESF_SF_EEESA_SC_Li256ELb0ELb1ELb1ELb0EEENS1_30DynamicPersistentTileSchedulerILi256ELi256ELb1ELb1ELb0EEEEEEEEEvNT_6ParamsE,"ax",@progbits
	.align	128
.text._ZN7cutlass13device_kernelIN5flash19enable_sm80_to_sm89INS1_16FlashAttnFwdSm80INS1_25CollectiveMainloopFwdSm80ILi8ELi1ELb1EN4cute5tupleIJNS5_1CILi128EEES8_S8_EEELi128ENS_6half_tEfNS_4arch4Sm80ELb1ELb0ELb0ELb0ELb1ELb0ELb1ELb1EEENS1_21CollectiveEpilogueFwdIS9_NS6_IJNS7_ILi1EEESF_SF_EEESA_SC_Li256ELb0ELb1ELb1ELb0EEENS1_30DynamicPersistentTileSchedulerILi256ELi256ELb1ELb1ELb0EEEEEEEEEvNT_6ParamsE:
        .type           _ZN7cutlass13device_kernelIN5flash19enable_sm80_to_sm89INS1_16FlashAttnFwdSm80INS1_25CollectiveMainloopFwdSm80ILi8ELi1ELb1EN4cute5tupleIJNS5_1CILi128EEES8_S8_EEELi128ENS_6half_tEfNS_4arch4Sm80ELb1ELb0ELb0ELb0ELb1ELb0ELb1ELb1EEENS1_21CollectiveEpilogueFwdIS9_NS6_IJNS7_ILi1EEESF_SF_EEESA_SC_Li256ELb0ELb1ELb1ELb0EEENS1_30DynamicPersistentTileSchedulerILi256ELi256ELb1ELb1ELb0EEEEEEEEEvNT_6ParamsE,@function
        .size           _ZN7cutlass13device_kernelIN5flash19enable_sm80_to_sm89INS1_16FlashAttnFwdSm80INS1_25CollectiveMainloopFwdSm80ILi8ELi1ELb1EN4cute5tupleIJNS5_1CILi128EEES8_S8_EEELi128ENS_6half_tEfNS_4arch4Sm80ELb1ELb0ELb0ELb0ELb1ELb0ELb1ELb1EEENS1_21CollectiveEpilogueFwdIS9_NS6_IJNS7_ILi1EEESF_SF_EEESA_SC_Li256ELb0ELb1ELb1ELb0EEENS1_30DynamicPersistentTileSchedulerILi256ELi256ELb1ELb1ELb0EEEEEEEEEvNT_6ParamsE,(.L_x_14 - _ZN7cutlass13device_kernelIN5flash19enable_sm80_to_sm89INS1_16FlashAttnFwdSm80INS1_25CollectiveMainloopFwdSm80ILi8ELi1ELb1EN4cute5tupleIJNS5_1CILi128EEES8_S8_EEELi128ENS_6half_tEfNS_4arch4Sm80ELb1ELb0ELb0ELb0ELb1ELb0ELb1ELb1EEENS1_21CollectiveEpilogueFwdIS9_NS6_IJNS7_ILi1EEESF_SF_EEESA_SC_Li256ELb0ELb1ELb1ELb0EEENS1_30DynamicPersistentTileSchedulerILi256ELi256ELb1ELb1ELb0EEEEEEEEEvNT_6ParamsE)
        .other          _ZN7cutlass13device_kernelIN5flash19enable_sm80_to_sm89INS1_16FlashAttnFwdSm80INS1_25CollectiveMainloopFwdSm80ILi8ELi1ELb1EN4cute5tupleIJNS5_1CILi128EEES8_S8_EEELi128ENS_6half_tEfNS_4arch4Sm80ELb1ELb0ELb0ELb0ELb1ELb0ELb1ELb1EEENS1_21CollectiveEpilogueFwdIS9_NS6_IJNS7_ILi1EEESF_SF_EEESA_SC_Li256ELb0ELb1ELb1ELb0EEENS1_30DynamicPersistentTileSchedulerILi256ELi256ELb1ELb1ELb0EEEEEEEEEvNT_6ParamsE,@"STO_CUDA_ENTRY STV_DEFAULT"
_ZN7cutlass13device_kernelIN5flash19enable_sm80_to_sm89INS1_16FlashAttnFwdSm80INS1_25CollectiveMainloopFwdSm80ILi8ELi1ELb1EN4cute5tupleIJNS5_1CILi128EEES8_S8_EEELi128ENS_6half_tEfNS_4arch4Sm80ELb1ELb0ELb0ELb0ELb1ELb0ELb1ELb1EEENS1_21CollectiveEpilogueFwdIS9_NS6_IJNS7_ILi1EEESF_SF_EEESA_SC_Li256ELb0ELb1ELb1ELb0EEENS1_30DynamicPersistentTileSchedulerILi256ELi256ELb1ELb1ELb0EEEEEEEEEvNT_6ParamsE:
[----:B------:R-:W-:Y:S01]  /*0000*/  LDC R1, c[0x0][0x28] ;  /* 0x00000a00ff017b82 */ /* 0x000fe20000000800 */
[----:B------:R-:W-:Y:S05]  /*0010*/  EXIT ;  /* 0x000000000000794d */ /* 0x000fea0003800000 */
.L_x_2:
        /* <DEDUP_REMOVED lines=14> */
.L_x_14:


//--------------------- .text._ZN7cutlass13device_kernelIN5flash19enable_sm80_to_sm89INS1_16FlashAttnFwdSm80INS1_25CollectiveMainloopFwdSm80ILi4ELi1ELb0EN4cute5tupleIJNS5_1CILi128EEENS7_ILi64EEES8_EEELi128ENS_6half_tEfNS_4arch4Sm80ELb0ELb0ELb0ELb0ELb1ELb0ELb1ELb1EEENS1_21CollectiveEpilogueFwdINS6_IJS8_S8_S9_EEENS6_IJNS7_ILi1EEESH_SH_EEESB_SD_Li128ELb0ELb1ELb1ELb0EEENS1_19SingleTileSchedulerILb0ELb1ELb1ELi128EEEEEEEEEvNT_6ParamsE --------------------------
	.section	.text._ZN7cutlass13device_kernelIN5flash19enable_sm80_to_sm89INS1_16FlashAttnFwdSm80INS1_25CollectiveMainloopFwdSm80ILi4ELi1ELb0EN4cute5tupleIJNS5_1CILi128EEENS7_ILi64EEES8_EEELi128ENS_6half_tEfNS_4arch4Sm80ELb0ELb0ELb0ELb0ELb1ELb0ELb1ELb1EEENS1_21CollectiveEpilogueFwdINS6_IJS8_S8_S9_EEENS6_IJNS7_ILi1EEESH_SH_EEESB_SD_Li128ELb0ELb1ELb1ELb0EEENS1_19SingleTileSchedulerILb0ELb1ELb1ELi128EEEEEEEEEvNT_6ParamsE,"ax",@progbits
	.align	128
.text._ZN7cutlass13device_kernelIN5flash19enable_sm80_to_sm89INS1_16FlashAttnFwdSm80INS1_25CollectiveMainloopFwdSm80ILi4ELi1ELb0EN4cute5tupleIJNS5_1CILi128EEENS7_ILi64EEES8_EEELi128ENS_6half_tEfNS_4arch4Sm80ELb0ELb0ELb0ELb0ELb1ELb0ELb1ELb1EEENS1_21CollectiveEpilogueFwdINS6_IJS8_S8_S9_EEENS6_IJNS7_ILi1EEESH_SH_EEESB_SD_Li128ELb0ELb1ELb1ELb0EEENS1_19SingleTileSchedulerILb0ELb1ELb1ELi128EEEEEEEEEvNT_6ParamsE:
        .type           _ZN7cutlass13device_kernelIN5flash19enable_sm80_to_sm89INS1_16FlashAttnFwdSm80INS1_25CollectiveMainloopFwdSm80ILi4ELi1ELb0EN4cute5tupleIJNS5_1CILi128EEENS7_ILi64EEES8_EEELi128ENS_6half_tEfNS_4arch4Sm80ELb0ELb0ELb0ELb0ELb1ELb0ELb1ELb1EEENS1_21CollectiveEpilogueFwdINS6_IJS8_S8_S9_EEENS6_IJNS7_ILi1EEESH_SH_EEESB_SD_Li128ELb0ELb1ELb1ELb0EEENS1_19SingleTileSchedulerILb0ELb1ELb1ELi128EEEEEEEEEvNT_6ParamsE,@function
        .size           _ZN7cutlass13device_kernelIN5flash19enable_sm80_to_sm89INS1_16FlashAttnFwdSm80INS1_25CollectiveMainloopFwdSm80ILi4ELi1ELb0EN4cute5tupleIJNS5_1CILi128EEENS7_ILi64EEES8_EEELi128ENS_6half_tEfNS_4arch4Sm80ELb0ELb0ELb0ELb0ELb1ELb0ELb1ELb1EEENS1_21CollectiveEpilogueFwdINS6_IJS8_S8_S9_EEENS6_IJNS7_ILi1EEESH_SH_EEESB_SD_Li128ELb0ELb1ELb1ELb0EEENS1_19SingleTileSchedulerILb0ELb1ELb1ELi128EEEEEEEEEvNT_6ParamsE,(.L_x_15 - _ZN7cutlass13device_kernelIN5flash19enable_sm80_to_sm89INS1_16FlashAttnFwdSm80INS1_25CollectiveMainloopFwdSm80ILi4ELi1ELb0EN4cute5tupleIJNS5_1CILi128EEENS7_ILi64EEES8_EEELi128ENS_6half_tEfNS_4arch4Sm80ELb0ELb0ELb0ELb0ELb1ELb0ELb1ELb1EEENS1_21CollectiveEpilogueFwdINS6_IJS8_S8_S9_EEENS6_IJNS7_ILi1EEESH_SH_EEESB_SD_Li128ELb0ELb1ELb1ELb0EEENS1_19SingleTileSchedulerILb0ELb1ELb1ELi128EEEEEEEEEvNT_6ParamsE)
        .other          _ZN7cutlass13device_kernelIN5flash19enable_sm80_to_sm89INS1_16FlashAttnFwdSm80INS1_25CollectiveMainloopFwdSm80ILi4ELi1ELb0EN4cute5tupleIJNS5_1CILi128EEENS7_ILi64EEES8_EEELi128ENS_6half_tEfNS_4arch4Sm80ELb0ELb0ELb0ELb0ELb1ELb0ELb1ELb1EEENS1_21CollectiveEpilogueFwdINS6_IJS8_S8_S9_EEENS6_IJNS7_ILi1EEESH_SH_EEESB_SD_Li128ELb0ELb1ELb1ELb0EEENS1_19SingleTileSchedulerILb0ELb1ELb1ELi128EEEEEEEEEvNT_6ParamsE,@"STO_CUDA_ENTRY STV_DEFAULT"
_ZN7cutlass13device_kernelIN5flash19enable_sm80_to_sm89INS1_16FlashAttnFwdSm80INS1_25CollectiveMainloopFwdSm80ILi4ELi1ELb0EN4cute5tupleIJNS5_1CILi128EEENS7_ILi64EEES8_EEELi128ENS_6half_tEfNS_4arch4Sm80ELb0ELb0ELb0ELb0ELb1ELb0ELb1ELb1EEENS1_21CollectiveEpilogueFwdINS6_IJS8_S8_S9_EEENS6_IJNS7_ILi1EEESH_SH_EEESB_SD_Li128ELb0ELb1ELb1ELb0EEENS1_19SingleTileSchedulerILb0ELb1ELb1ELi128EEEEEEEEEvNT_6ParamsE:
[----:B------:R-:W-:Y:S01]  /*0000*/  LDC R1, c[0x0][0x28] ;  /* 0x00000a00ff017b82 */ /* 0x000fe20000000800 */
[----:B------:R-:W-:Y:S05]  /*0010*/  EXIT ;  /* 0x000000000000794d */ /* 0x000fea0003800000 */
.L_x_3:
        /* <DEDUP_REMOVED lines=14> */
.L_x_15:


//--------------------- .text._ZN7cutlass13device_kernelIN5flash19enable_sm80_to_sm89INS1_16FlashAttnFwdSm80INS1_25CollectiveMainloopFwdSm80ILi8ELi1ELb1EN4cute5tupleIJNS5_1CILi128EEENS7_ILi112EEES8_EEELi128ENS_6half_tEfNS_4arch4Sm80ELb0ELb0ELb0ELb1ELb1ELb0ELb1ELb1EEENS1_21CollectiveEpilogueFwdINS6_IJS8_S8_S9_EEENS6_IJNS7_ILi1EEESH_SH_EEESB_SD_Li256ELb1ELb1ELb1ELb0EEENS1_36VarlenDynamicPersistentTileSchedulerILi128ELi112ELi256ELi256ELb1ELb1ELb0ELb0ELb1ELb1EEEEEEEEEvNT_6ParamsE --------------------------
	.section	.text._ZN7cutlass13device_kernelIN5flash19enable_sm80_to_sm89INS1_16FlashAttnFwdSm80INS1_25CollectiveMainloopFwdSm80ILi8ELi1ELb1EN4cute5tupleIJNS5_1CILi128EEENS7_ILi112EEES8_EEELi128ENS_6half_tEfNS_4arch4Sm80ELb0ELb0ELb0ELb1ELb1ELb0ELb1ELb1EEENS1_21CollectiveEpilogueFwdINS6_IJS8_S8_S9_EEENS6_IJNS7_ILi1EEESH_SH_EEESB_SD_Li256ELb1ELb1ELb1ELb0EEENS1_36VarlenDynamicPersistentTileSchedulerILi128ELi112ELi256ELi256ELb1ELb1ELb0ELb0ELb1ELb1EEEEEEEEEvNT_6ParamsE,"ax",@progbits
	.align	128
.text._ZN7cutlass13device_kernelIN5flash19enable_sm80_to_sm89INS1_16FlashAttnFwdSm80INS1_25CollectiveMainloopFwdSm80ILi8ELi1ELb1EN4cute5tupleIJNS5_1CILi128EEENS7_ILi112EEES8_EEELi128ENS_6half_tEfNS_4arch4Sm80ELb0ELb0ELb0ELb1ELb1ELb0ELb1ELb1EEENS1_21CollectiveEpilogueFwdINS6_IJS8_S8_S9_EEENS6_IJNS7_ILi1EEESH_SH_EEESB_SD_Li256ELb1ELb1ELb1ELb0EEENS1_36VarlenDynamicPersistentTileSchedulerILi128ELi112ELi256ELi256ELb1ELb1ELb0ELb0ELb1ELb1EEEEEEEEEvNT_6ParamsE:
        .type           _ZN7cutlass13device_kernelIN5flash19enable_sm80_to_sm89INS1_16FlashAttnFwdSm80INS1_25CollectiveMainloopFwdSm80ILi8ELi1ELb1EN4cute5tupleIJNS5_1CILi128EEENS7_ILi112EEES8_EEELi128ENS_6half_tEfNS_4arch4Sm80ELb0ELb0ELb0ELb1ELb1ELb0ELb1ELb1EEENS1_21CollectiveEpilogueFwdINS6_IJS8_S8_S9_EEENS6_IJNS7_ILi1EEESH_SH_EEESB_SD_Li256ELb1ELb1ELb1ELb0EEENS1_36VarlenDynamicPersistentTileSchedulerILi128ELi112ELi256ELi256ELb1ELb1ELb0ELb0ELb1ELb1EEEEEEEEEvNT_6ParamsE,@function
        .size           _ZN7cutlass13device_kernelIN5flash19enable_sm80_to_sm89INS1_16FlashAttnFwdSm80INS1_25CollectiveMainloopFwdSm80ILi8ELi1ELb1EN4cute5tupleIJNS5_1CILi128EEENS7_ILi112EEES8_EEELi128ENS_6half_tEfNS_4arch4Sm80ELb0ELb0ELb0ELb1ELb1ELb0ELb1ELb1EEENS1_21CollectiveEpilogueFwdINS6_IJS8_S8_S9_EEENS6_IJNS7_ILi1EEESH_SH_EEESB_SD_Li256ELb1ELb1ELb1ELb0EEENS1_36VarlenDynamicPersistentTileSchedulerILi128ELi112ELi256ELi256ELb1ELb1ELb0ELb0ELb1ELb1EEEEEEEEEvNT_6ParamsE,(.L_x_16 - _ZN7cutlass13device_kernelIN5flash19enable_sm80_to_sm89INS1_16FlashAttnFwdSm80INS1_25CollectiveMainloopFwdSm80ILi8ELi1ELb1EN4cute5tupleIJNS5_1CILi128EEENS7_ILi112EEES8_EEELi128ENS_6half_tEfNS_4arch4Sm80ELb0ELb0ELb0ELb1ELb1ELb0ELb1ELb1EEENS1_21CollectiveEpilogueFwdINS6_IJS8_S8_S9_EEENS6_IJNS7_ILi1EEESH_SH_EEESB_SD_Li256ELb1ELb1ELb1ELb0EEENS1_36VarlenDynamicPersistentTileSchedulerILi128ELi112ELi256ELi256ELb1ELb1ELb0ELb0ELb1ELb1EEEEEEEEEvNT_6ParamsE)
        .other          _ZN7cutlass13device_kernelIN5flash19enable_sm80_to_sm89INS1_16FlashAttnFwdSm80INS1_25CollectiveMainloopFwdSm80ILi8ELi1ELb1EN4cute5tupleIJNS5_1CILi128EEENS7_ILi112EEES8_EEELi128ENS_6half_tEfNS_4arch4Sm80ELb0ELb0ELb0ELb1ELb1ELb0ELb1ELb1EEENS1_21CollectiveEpilogueFwdINS6_IJS8_S8_S9_EEENS6_IJNS7_ILi1EEESH_SH_EEESB_SD_Li256ELb1ELb1ELb1ELb0EEENS1_36VarlenDynamicPersistentTileSchedulerILi128ELi112ELi256ELi256ELb1ELb1ELb0ELb0ELb1ELb1EEEEEEEEEvNT_6ParamsE,@"STO_CUDA_ENTRY STV_DEFAULT"
_ZN7cutlass13device_kernelIN5flash19enable_sm80_to_sm89INS1_16FlashAttnFwdSm80INS1_25CollectiveMainloopFwdSm80ILi8ELi1ELb1EN4cute5tupleIJNS5_1CILi128EEENS7_ILi112EEES8_EEELi128ENS_6half_tEfNS_4arch4Sm80ELb0ELb0ELb0ELb1ELb1ELb0ELb1ELb1EEENS1_21CollectiveEpilogueFwdINS6_IJS8_S8_S9_EEENS6_IJNS7_ILi1EEESH_SH_EEESB_SD_Li256ELb1ELb1ELb1ELb0EEENS1_36VarlenDynamicPersistentTileSchedulerILi128ELi112ELi256ELi256ELb1ELb1ELb0ELb0ELb1ELb1EEEEEEEEEvNT_6ParamsE:
[----:B------:R-:W-:Y:S01]  /*0000*/  LDC R1, c[0x0][0x28] ;  /* 0x00000a00ff017b82 */ /* 0x000fe20000000800 */
[----:B------:R-:W-:Y:S05]  /*0010*/  EXIT ;  /* 0x000000000000794d */ /* 0x000fea0003800000 */
.L_x_4:
        /* <DEDUP_REMOVED lines=14> */
.L_x_16:


//--------------------- .text._ZN7cutlass13device_kernelIN5flash19enable_sm80_to_sm89INS1_16FlashAttnFwdSm80INS1_25CollectiveMainloopFwdSm80ILi8ELi1ELb1EN4cute5tupleIJNS5_1CILi128EEENS7_ILi112EEES8_EEELi128ENS_6half_tEfNS_4arch4Sm80ELb0ELb0ELb0ELb1ELb1ELb1ELb1ELb1EEENS1_21CollectiveEpilogueFwdINS6_IJS8_S8_S9_EEENS6_IJNS7_ILi1EEESH_SH_EEESB_SD_Li256ELb1ELb1ELb1ELb0EEENS1_36VarlenDynamicPersistentTileSchedulerILi128ELi112ELi256ELi256ELb1ELb1ELb0ELb0ELb1ELb1EEEEEEEEEvNT_6ParamsE --------------------------
	.section	.text._ZN7cutlass13device_kernelIN5flash19enable_sm80_to_sm89INS1_16FlashAttnFwdSm80INS1_25CollectiveMainloopFwdSm80ILi8ELi1ELb1EN4cute5tupleIJNS5_1CILi128EEENS7_ILi112EEES8_EEELi128ENS_6half_tEfNS_4arch4Sm80ELb0ELb0ELb0ELb1ELb1ELb1ELb1ELb1EEENS1_21CollectiveEpilogueFwdINS6_IJS8_S8_S9_EEENS6_IJNS7_ILi1EEESH_SH_EEESB_SD_Li256ELb1ELb1ELb1ELb0EEENS1_36VarlenDynamicPersistentTileSchedulerILi128ELi112ELi256ELi256ELb1ELb1ELb0ELb0ELb1ELb1EEEEEEEEEvNT_6ParamsE,"ax",@progbits
	.align	128
.text._ZN7cutlass13device_kernelIN5flash19enable_sm80_to_sm89INS1_16FlashAttnFwdSm80INS1_25CollectiveMainloopFwdSm80ILi8ELi1ELb1EN4cute5tupleIJNS5_1CILi128EEENS7_ILi112EEES8_EEELi128ENS_6half_tEfNS_4arch4Sm80ELb0ELb0ELb0ELb1ELb1ELb1ELb1ELb1EEENS1_21CollectiveEpilogueFwdINS6_IJS8_S8_S9_EEENS6_IJNS7_ILi1EEESH_SH_EEESB_SD_Li256ELb1ELb1ELb1ELb0EEENS1_36VarlenDynamicPersistentTileSchedulerILi128ELi112ELi256ELi256ELb1ELb1ELb0ELb0ELb1ELb1EEEEEEEEEvNT_6ParamsE:
        .type           _ZN7cutlass13device_kernelIN5flash19enable_sm80_to_sm89INS1_16FlashAttnFwdSm80INS1_25CollectiveMainloopFwdSm80ILi8ELi1ELb1EN4cute5tupleIJNS5_1CILi128EEENS7_ILi112EEES8_EEELi128ENS_6half_tEfNS_4arch4Sm80ELb0ELb0ELb0ELb1ELb1ELb1ELb1ELb1EEENS1_21CollectiveEpilogueFwdINS6_IJS8_S8_S9_EEENS6_IJNS7_ILi1EEESH_SH_EEESB_SD_Li256ELb1ELb1ELb1ELb0EEENS1_36VarlenDynamicPersistentTileSchedulerILi128ELi112ELi256ELi256ELb1ELb1ELb0ELb0ELb1ELb1EEEEEEEEEvNT_6ParamsE,@function
        .size           _ZN7cutlass13device_kernelIN5flash19enable_sm80_to_sm89INS1_16FlashAttnFwdSm80INS1_25CollectiveMainloopFwdSm80ILi8ELi1ELb1EN4cute5tupleIJNS5_1CILi128EEENS7_ILi112EEES8_EEELi128ENS_6half_tEfNS_4arch4Sm80ELb0ELb0ELb0ELb1ELb1ELb1ELb1ELb1EEENS1_21CollectiveEpilogueFwdINS6_IJS8_S8_S9_EEENS6_IJNS7_ILi1EEESH_SH_EEESB_SD_Li256ELb1ELb1ELb1ELb0EEENS1_36VarlenDynamicPersistentTileSchedulerILi128ELi112ELi256ELi256ELb1ELb1ELb0ELb0ELb1ELb1EEEEEEEEEvNT_6ParamsE,(.L_x_17 - _ZN7cutlass13device_kernelIN5flash19enable_sm80_to_sm89INS1_16FlashAttnFwdSm80INS1_25CollectiveMainloopFwdSm80ILi8ELi1ELb1EN4cute5tupleIJNS5_1CILi128EEENS7_ILi112EEES8_EEELi128ENS_6half_tEfNS_4arch4Sm80ELb0ELb0ELb0ELb1ELb1ELb1ELb1ELb1EEENS1_21CollectiveEpilogueFwdINS6_IJS8_S8_S9_EEENS6_IJNS7_ILi1EEESH_SH_EEESB_SD_Li256ELb1ELb1ELb1ELb0EEENS1_36VarlenDynamicPersistentTileSchedulerILi128ELi112ELi256ELi256ELb1ELb1ELb0ELb0ELb1ELb1EEEEEEEEEvNT_6ParamsE)
        .other          _ZN7cutlass13device_kernelIN5flash19enable_sm80_to_sm89INS1_16FlashAttnFwdSm80INS1_25CollectiveMainloopFwdSm80ILi8ELi1ELb1EN4cute5tupleIJNS5_1CILi128EEENS7_ILi112EEES8_EEELi128ENS_6half_tEfNS_4arch4Sm80ELb0ELb0ELb0ELb1ELb1ELb1ELb1ELb1EEENS1_21CollectiveEpilogueFwdINS6_IJS8_S8_S9_EEENS6_IJNS7_ILi1EEESH_SH_EEESB_SD_Li256ELb1ELb1ELb1ELb0EEENS1_36VarlenDynamicPersistentTileSchedulerILi128ELi112ELi256ELi256ELb1ELb1ELb0ELb0ELb1ELb1EEEEEEEEEvNT_6ParamsE,@"STO_CUDA_ENTRY STV_DEFAULT"
_ZN7cutlass13device_kernelIN5flash19enable_sm80_to_sm89INS1_16FlashAttnFwdSm80INS1_25CollectiveMainloopFwdSm80ILi8ELi1ELb1EN4cute5tupleIJNS5_1CILi128EEENS7_ILi112EEES8_EEELi128ENS_6half_tEfNS_4arch4Sm80ELb0ELb0ELb0ELb1ELb1ELb1ELb1ELb1EEENS1_21CollectiveEpilogueFwdINS6_IJS8_S8_S9_EEENS6_IJNS7_ILi1EEESH_SH_EEESB_SD_Li256ELb1ELb1ELb1ELb0EEENS1_36VarlenDynamicPersistentTileSchedulerILi128ELi112ELi256ELi256ELb1ELb1ELb0ELb0ELb1ELb1EEEEEEEEEvNT_6ParamsE:
[----:B------:R-:W-:Y:S01]  /*0000*/  LDC R1, c[0x0][0x28] ;  /* 0x00000a00ff017b82 */ /* 0x000fe20000000800 */
[----:B------:R-:W-:Y:S05]  /*0010*/  EXIT ;  /* 0x000000000000794d */ /* 0x000fea0003800000 */
.L_x_5:
        /* <DEDUP_REMOVED lines=14> */
.L_x_17:


//--------------------- .text._ZN7cutlass13device_kernelIN5flash19enable_sm80_to_sm89INS1_16FlashAttnFwdSm80INS1_25CollectiveMainloopFwdSm80ILi4ELi1ELb0EN4cute5tupleIJNS5_1CILi128EEENS7_ILi48EEES8_EEELi128ENS_6half_tEfNS_4arch4Sm80ELb0ELb1ELb0ELb0ELb1ELb0ELb1ELb1EEENS1_21CollectiveEpilogueFwdINS6_IJS8_S8_S9_EEENS6_IJNS7_ILi1EEESH_SH_EEESB_SD_Li128ELb0ELb1ELb1ELb0EEENS1_19SingleTileSchedulerILb0ELb1ELb1ELi128EEEEEEEEEvNT_6ParamsE --------------------------
	.section	.text._ZN7cutlass13device_kernelIN5flash19enable_sm80_to_sm89INS1_16FlashAttnFwdSm80INS1_25CollectiveMainloopFwdSm80ILi4ELi1ELb0EN4cute5tupleIJNS5_1CILi128EEENS7_ILi48EEES8_EEELi128ENS_6half_tEfNS_4arch4Sm80ELb0ELb1ELb0ELb0ELb1ELb0ELb1ELb1EEENS1_21CollectiveEpilogueFwdINS6_IJS8_S8_S9_EEENS6_IJNS7_ILi1EEESH_SH_EEESB_SD_Li128ELb0ELb1ELb1ELb0EEENS1_19SingleTileSchedulerILb0ELb1ELb1ELi128EEEEEEEEEvNT_6ParamsE,"ax",@progbits
	.align	128
.text._ZN7cutlass13device_kernelIN5flash19enable_sm80_to_sm89INS1_16FlashAttnFwdSm80INS1_25CollectiveMainloopFwdSm80ILi4ELi1ELb0EN4cute5tupleIJNS5_1CILi128EEENS7_ILi48EEES8_EEELi128ENS_6half_tEfNS_4arch4Sm80ELb0ELb1ELb0ELb0ELb1ELb0ELb1ELb1EEENS1_21CollectiveEpilogueFwdINS6_IJS8_S8_S9_EEENS6_IJNS7_ILi1EEESH_SH_EEESB_SD_Li128ELb0ELb1ELb1ELb0EEENS1_19SingleTileSchedulerILb0ELb1ELb1ELi128EEEEEEEEEvNT_6ParamsE:
        .type           _ZN7cutlass13device_kernelIN5flash19enable_sm80_to_sm89INS1_16FlashAttnFwdSm80INS1_25CollectiveMainloopFwdSm80ILi4ELi1ELb0EN4cute5tupleIJNS5_1CILi128EEENS7_ILi48EEES8_EEELi128ENS_6half_tEfNS_4arch4Sm80ELb0ELb1ELb0ELb0ELb1ELb0ELb1ELb1EEENS1_21CollectiveEpilogueFwdINS6_IJS8_S8_S9_EEENS6_IJNS7_ILi1EEESH_SH_EEESB_SD_Li128ELb0ELb1ELb1ELb0EEENS1_19SingleTileSchedulerILb0ELb1ELb1ELi128EEEEEEEEEvNT_6ParamsE,@function
        .size           _ZN7cutlass13device_kernelIN5flash19enable_sm80_to_sm89INS1_16FlashAttnFwdSm80INS1_25CollectiveMainloopFwdSm80ILi4ELi1ELb0EN4cute5tupleIJNS5_1CILi128EEENS7_ILi48EEES8_EEELi128ENS_6half_tEfNS_4arch4Sm80ELb0ELb1ELb0ELb0ELb1ELb0ELb1ELb1EEENS1_21CollectiveEpilogueFwdINS6_IJS8_S8_S9_EEENS6_IJNS7_ILi1EEESH_SH_EEESB_SD_Li128ELb0ELb1ELb1ELb0EEENS1_19SingleTileSchedulerILb0ELb1ELb1ELi128EEEEEEEEEvNT_6ParamsE,(.L_x_18 - _ZN7cutlass13device_kernelIN5flash19enable_sm80_to_sm89INS1_16FlashAttnFwdSm80INS1_25CollectiveMainloopFwdSm80ILi4ELi1ELb0EN4cute5tupleIJNS5_1CILi128EEENS7_ILi48EEES8_EEELi128ENS_6half_tEfNS_4arch4Sm80ELb0ELb1ELb0ELb0ELb1ELb0ELb1ELb1EEENS1_21CollectiveEpilogueFwdINS6_IJS8_S8_S9_EEENS6_IJNS7_ILi1EEESH_SH_EEESB_SD_Li128ELb0ELb1ELb1ELb0EEENS1_19SingleTileSchedulerILb0ELb1ELb1ELi128EEEEEEEEEvNT_6ParamsE)
        .other          _ZN7cutlass13device_kernelIN5flash19enable_sm80_to_sm89INS1_16FlashAttnFwdSm80INS1_25CollectiveMainloopFwdSm80ILi4ELi1ELb0EN4cute5tupleIJNS5_1CILi128EEENS7_ILi48EEES8_EEELi128ENS_6half_tEfNS_4arch4Sm80ELb0ELb1ELb0ELb0ELb1ELb0ELb1ELb1EEENS1_21CollectiveEpilogueFwdINS6_IJS8_S8_S9_EEENS6_IJNS7_ILi1EEESH_SH_EEESB_SD_Li128ELb0ELb1ELb1ELb0EEENS1_19SingleTileSchedulerILb0ELb1ELb1ELi128EEEEEEEEEvNT_6ParamsE,@"STO_CUDA_ENTRY STV_DEFAULT"
_ZN7cutlass13device_kernelIN5flash19enable_sm80_to_sm89INS1_16FlashAttnFwdSm80INS1_25CollectiveMainloopFwdSm80ILi4ELi1ELb0EN4cute5tupleIJNS5_1CILi128EEENS7_ILi48EEES8_EEELi128ENS_6half_tEfNS_4arch4Sm80ELb0ELb1ELb0ELb0ELb1ELb0ELb1ELb1EEENS1_21CollectiveEpilogueFwdINS6_IJS8_S8_S9_EEENS6_IJNS7_ILi1EEESH_SH_EEESB_SD_Li128ELb0ELb1ELb1ELb0EEENS1_19SingleTileSchedulerILb0ELb1ELb1ELi128EEEEEEEEEvNT_6ParamsE:
[----:B------:R-:W-:Y:S01]  /*0000*/  LDC R1, c[0x0][0x28] ;  /* 0x00000a00ff017b82 */ /* 0x000fe20000000800 */
[----:B------:R-:W-:Y:S05]  /*0010*/  EXIT ;  /* 0x000000000000794d */ /* 0x000fea0003800000 */
.L_x_6:
        /* <DEDUP_REMOVED lines=14> */
.L_x_18:


//--------------------- .text._ZN7cutlass13device_kernelIN5flash19enable_sm80_to_sm89INS1_16FlashAttnFwdSm80INS1_25CollectiveMainloopFwdSm80ILi8ELi1ELb1EN4cute5tupleIJNS5_1CILi128EEENS7_ILi96EEES8_EEELi128ENS_6half_tEfNS_4arch4Sm80ELb0ELb1ELb0ELb1ELb1ELb0ELb1ELb1EEENS1_21CollectiveEpilogueFwdINS6_IJS8_S8_S9_EEENS6_IJNS7_ILi1EEESH_SH_EEESB_SD_Li256ELb1ELb1ELb1ELb0EEENS1_36VarlenDynamicPersistentTileSchedulerILi128ELi96ELi256ELi256ELb1ELb1ELb0ELb1ELb0ELb1EEEEEEEEEvNT_6ParamsE --------------------------
	.section	.text._ZN7cutlass13device_kernelIN5flash19enable_sm80_to_sm89INS1_16FlashAttnFwdSm80INS1_25CollectiveMainloopFwdSm80ILi8ELi1ELb1EN4cute5tupleIJNS5_1CILi128EEENS7_ILi96EEES8_EEELi128ENS_6half_tEfNS_4arch4Sm80ELb0ELb1ELb0ELb1ELb1ELb0ELb1ELb1EEENS1_21CollectiveEpilogueFwdINS6_IJS8_S8_S9_EEENS6_IJNS7_ILi1EEESH_SH_EEESB_SD_Li256ELb1ELb1ELb1ELb0EEENS1_36VarlenDynamicPersistentTileSchedulerILi128ELi96ELi256ELi256ELb1ELb1ELb0ELb1ELb0ELb1EEEEEEEEEvNT_6ParamsE,"ax",@progbits
	.align	128
.text._ZN7cutlass13device_kernelIN5flash19enable_sm80_to_sm89INS1_16FlashAttnFwdSm80INS1_25CollectiveMainloopFwdSm80ILi8ELi1ELb1EN4cute5tupleIJNS5_1CILi128EEENS7_ILi96EEES8_EEELi128ENS_6half_tEfNS_4arch4Sm80ELb0ELb1ELb0ELb1ELb1ELb0ELb1ELb1EEENS1_21CollectiveEpilogueFwdINS6_IJS8_S8_S9_EEENS6_IJNS7_ILi1EEESH_SH_EEESB_SD_Li256ELb1ELb1ELb1ELb0EEENS1_36VarlenDynamicPersistentTileSchedulerILi128ELi96ELi256ELi256ELb1ELb1ELb0ELb1ELb0ELb1EEEEEEEEEvNT_6ParamsE:
        .type           _ZN7cutlass13device_kernelIN5flash19enable_sm80_to_sm89INS1_16FlashAttnFwdSm80INS1_25CollectiveMainloopFwdSm80ILi8ELi1ELb1EN4cute5tupleIJNS5_1CILi128EEENS7_ILi96EEES8_EEELi128ENS_6half_tEfNS_4arch4Sm80ELb0ELb1ELb0ELb1ELb1ELb0ELb1ELb1EEENS1_21CollectiveEpilogueFwdINS6_IJS8_S8_S9_EEENS6_IJNS7_ILi1EEESH_SH_EEESB_SD_Li256ELb1ELb1ELb1ELb0EEENS1_36VarlenDynamicPersistentTileSchedulerILi128ELi96ELi256ELi256ELb1ELb1ELb0ELb1ELb0ELb1EEEEEEEEEvNT_6ParamsE,@function
        .size           _ZN7cutlass13device_kernelIN5flash19enable_sm80_to_sm89INS1_16FlashAttnFwdSm80INS1_25CollectiveMainloopFwdSm80ILi8ELi1ELb1EN4cute5tupleIJNS5_1CILi128EEENS7_ILi96EEES8_EEELi128ENS_6half_tEfNS_4arch4Sm80ELb0ELb1ELb0ELb1ELb1ELb0ELb1ELb1EEENS1_21CollectiveEpilogueFwdINS6_IJS8_S8_S9_EEENS6_IJNS7_ILi1EEESH_SH_EEESB_SD_Li256ELb1ELb1ELb1ELb0EEENS1_36VarlenDynamicPersistentTileSchedulerILi128ELi96ELi256ELi256ELb1ELb1ELb0ELb1ELb0ELb1EEEEEEEEEvNT_6ParamsE,(.L_x_19 - _ZN7cutlass13device_kernelIN5flash19enable_sm80_to_sm89INS1_16FlashAttnFwdSm80INS1_25CollectiveMainloopFwdSm80ILi8ELi1ELb1EN4cute5tupleIJNS5_1CILi128EEENS7_ILi96EEES8_EEELi128ENS_6half_tEfNS_4arch4Sm80ELb0ELb1ELb0ELb1ELb1ELb0ELb1ELb1EEENS1_21CollectiveEpilogueFwdINS6_IJS8_S8_S9_EEENS6_IJNS7_ILi1EEESH_SH_EEESB_SD_Li256ELb1ELb1ELb1ELb0EEENS1_36VarlenDynamicPersistentTileSchedulerILi128ELi96ELi256ELi256ELb1ELb1ELb0ELb1ELb0ELb1EEEEEEEEEvNT_6ParamsE)
        .other          _ZN7cutlass13device_kernelIN5flash19enable_sm80_to_sm89INS1_16FlashAttnFwdSm80INS1_25CollectiveMainloopFwdSm80ILi8ELi1ELb1EN4cute5tupleIJNS5_1CILi128EEENS7_ILi96EEES8_EEELi128ENS_6half_tEfNS_4arch4Sm80ELb0ELb1ELb0ELb1ELb1ELb0ELb1ELb1EEENS1_21CollectiveEpilogueFwdINS6_IJS8_S8_S9_EEENS6_IJNS7_ILi1EEESH_SH_EEESB_SD_Li256ELb1ELb1ELb1ELb0EEENS1_36VarlenDynamicPersistentTileSchedulerILi128ELi96ELi256ELi256ELb1ELb1ELb0ELb1ELb0ELb1EEEEEEEEEvNT_6ParamsE,@"STO_CUDA_ENTRY STV_DEFAULT"
_ZN7cutlass13device_kernelIN5flash19enable_sm80_to_sm89INS1_16FlashAttnFwdSm80INS1_25CollectiveMainloopFwdSm80ILi8ELi1ELb1EN4cute5tupleIJNS5_1CILi128EEENS7_ILi96EEES8_EEELi128ENS_6half_tEfNS_4arch4Sm80ELb0ELb1ELb0ELb1ELb1ELb0ELb1ELb1EEENS1_21CollectiveEpilogueFwdINS6_IJS8_S8_S9_EEENS6_IJNS7_ILi1EEESH_SH_EEESB_SD_Li256ELb1ELb1ELb1ELb0EEENS1_36VarlenDynamicPersistentTileSchedulerILi128ELi96ELi256ELi256ELb1ELb1ELb0ELb1ELb0ELb1EEEEEEEEEvNT_6ParamsE:
[----:B------:R-:W-:Y:S01]  /*0000*/  LDC R1, c[0x0][0x28] ;  /* 0x00000a00ff017b82 */ /* 0x000fe20000000800 */
[----:B------:R-:W-:Y:S05]  /*0010*/  EXIT ;  /* 0x000000000000794d */ /* 0x000fea0003800000 */
.L_x_7:
        /* <DEDUP_REMOVED lines=14> */
.L_x_19:


//--------------------- .text._ZN7cutlass13device_kernelIN5flash19enable_sm80_to_sm89INS1_16FlashAttnFwdSm80INS1_25CollectiveMainloopFwdSm80ILi8ELi1ELb1EN4cute5tupleIJNS5_1CILi128EEENS7_ILi96EEES8_EEELi128ENS_6half_tEfNS_4arch4Sm80ELb0ELb1ELb0ELb1ELb1ELb1ELb1ELb1EEENS1_21CollectiveEpilogueFwdINS6_IJS8_S8_S9_EEENS6_IJNS7_ILi1EEESH_SH_EEESB_SD_Li256ELb1ELb1ELb1ELb0EEENS1_36VarlenDynamicPersistentTileSchedulerILi128ELi96ELi256ELi256ELb1ELb1ELb0ELb1ELb0ELb1EEEEEEEEEvNT_6ParamsE --------------------------
	.section	.text._ZN7cutlass13device_kernelIN5flash19enable_sm80_to_sm89INS1_16FlashAttnFwdSm80INS1_25CollectiveMainloopFwdSm80ILi8ELi1ELb1EN4cute5tupleIJNS5_1CILi128EEENS7_ILi96EEES8_EEELi128ENS_6half_tEfNS_4arch4Sm80ELb0ELb1ELb0ELb1ELb1ELb1ELb1ELb1EEENS1_21CollectiveEpilogueFwdINS6_IJS8_S8_S9_EEENS6_IJNS7_ILi1EEESH_SH_EEESB_SD_Li256ELb1ELb1ELb1ELb0EEENS1_36VarlenDynamicPersistentTileSchedulerILi128ELi96ELi256ELi256ELb1ELb1ELb0ELb1ELb0ELb1EEEEEEEEEvNT_6ParamsE,"ax",@progbits
	.align	128
.text._ZN7cutlass13device_kernelIN5flash19enable_sm80_to_sm89INS1_16FlashAttnFwdSm80INS1_25CollectiveMainloopFwdSm80ILi8ELi1ELb1EN4cute5tupleIJNS5_1CILi128EEENS7_ILi96EEES8_EEELi128ENS_6half_tEfNS_4arch4Sm80ELb0ELb1ELb0ELb1ELb1ELb1ELb1ELb1EEENS1_21CollectiveEpilogueFwdINS6_IJS8_S8_S9_EEENS6_IJNS7_ILi1EEESH_SH_EEESB_SD_Li256ELb1ELb1ELb1ELb0EEENS1_36VarlenDynamicPersistentTileSchedulerILi128ELi96ELi256ELi256ELb1ELb1ELb0ELb1ELb0ELb1EEEEEEEEEvNT_6ParamsE:
        .type           _ZN7cutlass13device_kernelIN5flash19enable_sm80_to_sm89INS1_16FlashAttnFwdSm80INS1_25CollectiveMainloopFwdSm80ILi8ELi1ELb1EN4cute5tupleIJNS5_1CILi128EEENS7_ILi96EEES8_EEELi128ENS_6half_tEfNS_4arch4Sm80ELb0ELb1ELb0ELb1ELb1ELb1ELb1ELb1EEENS1_21CollectiveEpilogueFwdINS6_IJS8_S8_S9_EEENS6_IJNS7_ILi1EEESH_SH_EEESB_SD_Li256ELb1ELb1ELb1ELb0EEENS1_36VarlenDynamicPersistentTileSchedulerILi128ELi96ELi256ELi256ELb1ELb1ELb0ELb1ELb0ELb1EEEEEEEEEvNT_6ParamsE,@function
        .size           _ZN7cutlass13device_kernelIN5flash19enable_sm80_to_sm89INS1_16FlashAttnFwdSm80INS1_25CollectiveMainloopFwdSm80ILi8ELi1ELb1EN4cute5tupleIJNS5_1CILi128EEENS7_ILi96EEES8_EEELi128ENS_6half_tEfNS_4arch4Sm80ELb0ELb1ELb0ELb1ELb1ELb1ELb1ELb1EEENS1_21CollectiveEpilogueFwdINS6_IJS8_S8_S9_EEENS6_IJNS7_ILi1EEESH_SH_EEESB_SD_Li256ELb1ELb1ELb1ELb0EEENS1_36VarlenDynamicPersistentTileSchedulerILi128ELi96ELi256ELi256ELb1ELb1ELb0ELb1ELb0ELb1EEEEEEEEEvNT_6ParamsE,(.L_x_20 - _ZN7cutlass13device_kernelIN5flash19enable_sm80_to_sm89INS1_16FlashAttnFwdSm80INS1_25CollectiveMainloopFwdSm80ILi8ELi1ELb1EN4cute5tupleIJNS5_1CILi128EEENS7_ILi96EEES8_EEELi128ENS_6half_tEfNS_4arch4Sm80ELb0ELb1ELb0ELb1ELb1ELb1ELb1ELb1EEENS1_21CollectiveEpilogueFwdINS6_IJS8_S8_S9_EEENS6_IJNS7_ILi1EEESH_SH_EEESB_SD_Li256ELb1ELb1ELb1ELb0EEENS1_36VarlenDynamicPersistentTileSchedulerILi128ELi96ELi256ELi256ELb1ELb1ELb0ELb1ELb0ELb1EEEEEEEEEvNT_6ParamsE)
        .other          _ZN7cutlass13device_kernelIN5flash19enable_sm80_to_sm89INS1_16FlashAttnFwdSm80INS1_25CollectiveMainloopFwdSm80ILi8ELi1ELb1EN4cute5tupleIJNS5_1CILi128EEENS7_ILi96EEES8_EEELi128ENS_6half_tEfNS_4arch4Sm80ELb0ELb1ELb0ELb1ELb1ELb1ELb1ELb1EEENS1_21CollectiveEpilogueFwdINS6_IJS8_S8_S9_EEENS6_IJNS7_ILi1EEESH_SH_EEESB_SD_Li256ELb1ELb1ELb1ELb0EEENS1_36VarlenDynamicPersistentTileSchedulerILi128ELi96ELi256ELi256ELb1ELb1ELb0ELb1ELb0ELb1EEEEEEEEEvNT_6ParamsE,@"STO_CUDA_ENTRY STV_DEFAULT"
_ZN7cutlass13device_kernelIN5flash19enable_sm80_to_sm89INS1_16FlashAttnFwdSm80INS1_25CollectiveMainloopFwdSm80ILi8ELi1ELb1EN4cute5tupleIJNS5_1CILi128EEENS7_ILi96EEES8_EEELi128ENS_6half_tEfNS_4arch4Sm80ELb0ELb1ELb0ELb1ELb1ELb1ELb1ELb1EEENS1_21CollectiveEpilogueFwdINS6_IJS8_S8_S9_EEENS6_IJNS7_ILi1EEESH_SH_EEESB_SD_Li256ELb1ELb1ELb1ELb0EEENS1_36VarlenDynamicPersistentTileSchedulerILi128ELi96ELi256ELi256ELb1ELb1ELb0ELb1ELb0ELb1EEEEEEEEEvNT_6ParamsE:
[----:B------:R-:W-:Y:S01]  /*0000*/  LDC R1, c[0x0][0x28] ;  /* 0x00000a00ff017b82 */ /* 0x000fe20000000800 */
[----:B------:R-:W-:Y:S05]  /*0010*/  EXIT ;  /* 0x000000000000794d */ /* 0x000fea0003800000 */
.L_x_8:
        /* <DEDUP_REMOVED lines=14> */
.L_x_20:


//--------------------- .text._ZN7cutlass13device_kernelIN5flash19enable_sm80_to_sm89INS1_16FlashAttnFwdSm80INS1_25CollectiveMainloopFwdSm80ILi4ELi1ELb0EN4cute5tupleIJNS5_1CILi128EEENS7_ILi64EEES8_EEELi128ENS_6half_tEfNS_4arch4Sm80ELb1ELb0ELb0ELb0ELb1ELb0ELb1ELb1EEENS1_21CollectiveEpilogueFwdINS6_IJS8_S8_S9_EEENS6_IJNS7_ILi1EEESH_SH_EEESB_SD_Li128ELb0ELb1ELb1ELb0EEENS1_30DynamicPersistentTileSchedulerILi128ELi128ELb1ELb1ELb0EEEEEEEEEvNT_6ParamsE --------------------------
	.section	.text._ZN7cutlass13device_kernelIN5flash19enable_sm80_to_sm89INS1_16FlashAttnFwdSm80INS1_25CollectiveMainloopFwdSm80ILi4ELi1ELb0EN4cute5tupleIJNS5_1CILi128EEENS7_ILi64EEES8_EEELi128ENS_6half_tEfNS_4arch4Sm80ELb1ELb0ELb0ELb0ELb1ELb0ELb1ELb1EEENS1_21CollectiveEpilogueFwdINS6_IJS8_S8_S9_EEENS6_IJNS7_ILi1EEESH_SH_EEESB_SD_Li128ELb0ELb1ELb1ELb0EEENS1_30DynamicPersistentTileSchedulerILi128ELi128ELb1ELb1ELb0EEEEEEEEEvNT_6ParamsE,"ax",@progbits
	.align	128
.text._ZN7cutlass13device_kernelIN5flash19enable_sm80_to_sm89INS1_16FlashAttnFwdSm80INS1_25CollectiveMainloopFwdSm80ILi4ELi1ELb0EN4cute5tupleIJNS5_1CILi128EEENS7_ILi64EEES8_EEELi128ENS_6half_tEfNS_4arch4Sm80ELb1ELb0ELb0ELb0ELb1ELb0ELb1ELb1EEENS1_21CollectiveEpilogueFwdINS6_IJS8_S8_S9_EEENS6_IJNS7_ILi1EEESH_SH_EEESB_SD_Li128ELb0ELb1ELb1ELb0EEENS1_30DynamicPersistentTileSchedulerILi128ELi128ELb1ELb1ELb0EEEEEEEEEvNT_6ParamsE:
        .type           _ZN7cutlass13device_kernelIN5flash19enable_sm80_to_sm89INS1_16FlashAttnFwdSm80INS1_25CollectiveMainloopFwdSm80ILi4ELi1ELb0EN4cute5tupleIJNS5_1CILi128EEENS7_ILi64EEES8_EEELi128ENS_6half_tEfNS_4arch4Sm80ELb1ELb0ELb0ELb0ELb1ELb0ELb1ELb1EEENS1_21CollectiveEpilogueFwdINS6_IJS8_S8_S9_EEENS6_IJNS7_ILi1EEESH_SH_EEESB_SD_Li128ELb0ELb1ELb1ELb0EEENS1_30DynamicPersistentTileSchedulerILi128ELi128ELb1ELb1ELb0EEEEEEEEEvNT_6ParamsE,@function
        .size           _ZN7cutlass13device_kernelIN5flash19enable_sm80_to_sm89INS1_16FlashAttnFwdSm80INS1_25CollectiveMainloopFwdSm80ILi4ELi1ELb0EN4cute5tupleIJNS5_1CILi128EEENS7_ILi64EEES8_EEELi128ENS_6half_tEfNS_4arch4Sm80ELb1ELb0ELb0ELb0ELb1ELb0ELb1ELb1EEENS1_21CollectiveEpilogueFwdINS6_IJS8_S8_S9_EEENS6_IJNS7_ILi1EEESH_SH_EEESB_SD_Li128ELb0ELb1ELb1ELb0EEENS1_30DynamicPersistentTileSchedulerILi128ELi128ELb1ELb1ELb0EEEEEEEEEvNT_6ParamsE,(.L_x_21 - _ZN7cutlass13device_kernelIN5flash19enable_sm80_to_sm89INS1_16FlashAttnFwdSm80INS1_25CollectiveMainloopFwdSm80ILi4ELi1ELb0EN4cute5tupleIJNS5_1CILi128EEENS7_ILi64EEES8_EEELi128ENS_6half_tEfNS_4arch4Sm80ELb1ELb0ELb0ELb0ELb1ELb0ELb1ELb1EEENS1_21CollectiveEpilogueFwdINS6_IJS8_S8_S9_EEENS6_IJNS7_ILi1EEESH_SH_EEESB_SD_Li128ELb0ELb1ELb1ELb0EEENS1_30DynamicPersistentTileSchedulerILi128ELi128ELb1ELb1ELb0EEEEEEEEEvNT_6ParamsE)
        .other          _ZN7cutlass13device_kernelIN5flash19enable_sm80_to_sm89INS1_16FlashAttnFwdSm80INS1_25CollectiveMainloopFwdSm80ILi4ELi1ELb0EN4cute5tupleIJNS5_1CILi128EEENS7_ILi64EEES8_EEELi128ENS_6half_tEfNS_4arch4Sm80ELb1ELb0ELb0ELb0ELb1ELb0ELb1ELb1EEENS1_21CollectiveEpilogueFwdINS6_IJS8_S8_S9_EEENS6_IJNS7_ILi1EEESH_SH_EEESB_SD_Li128ELb0ELb1ELb1ELb0EEENS1_30DynamicPersistentTileSchedulerILi128ELi128ELb1ELb1ELb0EEEEEEEEEvNT_6ParamsE,@"STO_CUDA_ENTRY STV_DEFAULT"
_ZN7cutlass13device_kernelIN5flash19enable_sm80_to_sm89INS1_16FlashAttnFwdSm80INS1_25CollectiveMainloopFwdSm80ILi4ELi1ELb0EN4cute5tupleIJNS5_1CILi128EEENS7_ILi64EEES8_EEELi128ENS_6half_tEfNS_4arch4Sm80ELb1ELb0ELb0ELb0ELb1ELb0ELb1ELb1EEENS1_21CollectiveEpilogueFwdINS6_IJS8_S8_S9_EEENS6_IJNS7_ILi1EEESH_SH_EEESB_SD_Li128ELb0ELb1ELb1ELb0EEENS1_30DynamicPersistentTileSchedulerILi128ELi128ELb1ELb1ELb0EEEEEEEEEvNT_6ParamsE:
[----:B------:R-:W-:Y:S01]  /*0000*/  LDC R1, c[0x0][0x28] ;  /* 0x00000a00ff017b82 */ /* 0x000fe20000000800 */
[----:B------:R-:W-:Y:S05]  /*0010*/  EXIT ;  /* 0x000000000000794d */ /* 0x000fea0003800000 */
.L_x_9:
        /* <DEDUP_REMOVED lines=14> */
.L_x_21:


//--------------------- .text._ZN7cutlass13device_kernelIN5flash19enable_sm80_to_sm89INS1_16FlashAttnFwdSm80INS1_25CollectiveMainloopFwdSm80ILi8ELi1ELb1EN4cute5tupleIJNS5_1CILi128EEENS7_ILi112EEES8_EEELi128ENS_6half_tEfNS_4arch4Sm80ELb1ELb0ELb0ELb1ELb1ELb0ELb1ELb1EEENS1_21CollectiveEpilogueFwdINS6_IJS8_S8_S9_EEENS6_IJNS7_ILi1EEESH_SH_EEESB_SD_Li256ELb1ELb1ELb1ELb0EEENS1_36VarlenDynamicPersistentTileSchedulerILi128ELi112ELi256ELi256ELb1ELb1ELb0ELb1ELb1ELb1EEEEEEEEEvNT_6ParamsE --------------------------
	.section	.text._ZN7cutlass13device_kernelIN5flash19enable_sm80_to_sm89INS1_16FlashAttnFwdSm80INS1_25CollectiveMainloopFwdSm80ILi8ELi1ELb1EN4cute5tupleIJNS5_1CILi128EEENS7_ILi112EEES8_EEELi128ENS_6half_tEfNS_4arch4Sm80ELb1ELb0ELb0ELb1ELb1ELb0ELb1ELb1EEENS1_21CollectiveEpilogueFwdINS6_IJS8_S8_S9_EEENS6_IJNS7_ILi1EEESH_SH_EEESB_SD_Li256ELb1ELb1ELb1ELb0EEENS1_36VarlenDynamicPersistentTileSchedulerILi128ELi112ELi256ELi256ELb1ELb1ELb0ELb1ELb1ELb1EEEEEEEEEvNT_6ParamsE,"ax",@progbits
	.align	128
.text._ZN7cutlass13device_kernelIN5flash19enable_sm80_to_sm89INS1_16FlashAttnFwdSm80INS1_25CollectiveMainloopFwdSm80ILi8ELi1ELb1EN4cute5tupleIJNS5_1CILi128EEENS7_ILi112EEES8_EEELi128ENS_6half_tEfNS_4arch4Sm80ELb1ELb0ELb0ELb1ELb1ELb0ELb1ELb1EEENS1_21CollectiveEpilogueFwdINS6_IJS8_S8_S9_EEENS6_IJNS7_ILi1EEESH_SH_EEESB_SD_Li256ELb1ELb1ELb1ELb0EEENS1_36VarlenDynamicPersistentTileSchedulerILi128ELi112ELi256ELi256ELb1ELb1ELb0ELb1ELb1ELb1EEEEEEEEEvNT_6ParamsE:
        .type           _ZN7cutlass13device_kernelIN5flash19enable_sm80_to_sm89INS1_16FlashAttnFwdSm80INS1_25CollectiveMainloopFwdSm80ILi8ELi1ELb1EN4cute5tupleIJNS5_1CILi128EEENS7_ILi112EEES8_EEELi128ENS_6half_tEfNS_4arch4Sm80ELb1ELb0ELb0ELb1ELb1ELb0ELb1ELb1EEENS1_21CollectiveEpilogueFwdINS6_IJS8_S8_S9_EEENS6_IJNS7_ILi1EEESH_SH_EEESB_SD_Li256ELb1ELb1ELb1ELb0EEENS1_36VarlenDynamicPersistentTileSchedulerILi128ELi112ELi256ELi256ELb1ELb1ELb0ELb1ELb1ELb1EEEEEEEEEvNT_6ParamsE,@function
        .size           _ZN7cutlass13device_kernelIN5flash19enable_sm80_to_sm89INS1_16FlashAttnFwdSm80INS1_25CollectiveMainloopFwdSm80ILi8ELi1ELb1EN4cute5tupleIJNS5_1CILi128EEENS7_ILi112EEES8_EEELi128ENS_6half_tEfNS_4arch4Sm80ELb1ELb0ELb0ELb1ELb1ELb0ELb1ELb1EEENS1_21CollectiveEpilogueFwdINS6_IJS8_S8_S9_EEENS6_IJNS7_ILi1EEESH_SH_EEESB_SD_Li256ELb1ELb1ELb1ELb0EEENS1_36VarlenDynamicPersistentTileSchedulerILi128ELi112ELi256ELi256ELb1ELb1ELb0ELb1ELb1ELb1EEEEEEEEEvNT_6ParamsE,(.L_x_22 - _ZN7cutlass13device_kernelIN5flash19enable_sm80_to_sm89INS1_16FlashAttnFwdSm80INS1_25CollectiveMainloopFwdSm80ILi8ELi1ELb1EN4cute5tupleIJNS5_1CILi128EEENS7_ILi112EEES8_EEELi128ENS_6half_tEfNS_4arch4Sm80ELb1ELb0ELb0ELb1ELb1ELb0ELb1ELb1EEENS1_21CollectiveEpilogueFwdINS6_IJS8_S8_S9_EEENS6_IJNS7_ILi1EEESH_SH_EEESB_SD_Li256ELb1ELb1ELb1ELb0EEENS1_36VarlenDynamicPersistentTileSchedulerILi128ELi112ELi256ELi256ELb1ELb1ELb0ELb1ELb1ELb1EEEEEEEEEvNT_6ParamsE)
        .other          _ZN7cutlass13device_kernelIN5flash19enable_sm80_to_sm89INS1_16FlashAttnFwdSm80INS1_25CollectiveMainloopFwdSm80ILi8ELi1ELb1EN4cute5tupleIJNS5_1CILi128EEENS7_ILi112EEES8_EEELi128ENS_6half_tEfNS_4arch4Sm80ELb1ELb0ELb0ELb1ELb1ELb0ELb1ELb1EEENS1_21CollectiveEpilogueFwdINS6_IJS8_S8_S9_EEENS6_IJNS7_ILi1EEESH_SH_EEESB_SD_Li256ELb1ELb1ELb1ELb0EEENS1_36VarlenDynamicPersistentTileSchedulerILi128ELi112ELi256ELi256ELb1ELb1ELb0ELb1ELb1ELb1EEEEEEEEEvNT_6ParamsE,@"STO_CUDA_ENTRY STV_DEFAULT"
_ZN7cutlass13device_kernelIN5flash19enable_sm80_to_sm89INS1_16FlashAttnFwdSm80INS1_25CollectiveMainloopFwdSm80ILi8ELi1ELb1EN4cute5tupleIJNS5_1CILi128EEENS7_ILi112EEES8_EEELi128ENS_6half_tEfNS_4arch4Sm80ELb1ELb0ELb0ELb1ELb1ELb0ELb1ELb1EEENS1_21CollectiveEpilogueFwdINS6_IJS8_S8_S9_EEENS6_IJNS7_ILi1EEESH_SH_EEESB_SD_Li256ELb1ELb1ELb1ELb0EEENS1_36VarlenDynamicPersistentTileSchedulerILi128ELi112ELi256ELi256ELb1ELb1ELb0ELb1ELb1ELb1EEEEEEEEEvNT_6ParamsE:
[----:B------:R-:W-:Y:S01]  /*0000*/  LDC R1, c[0x0][0x28] ;  /* 0x00000a00ff017b82 */ /* 0x000fe20000000800 */
[----:B------:R-:W-:Y:S05]  /*0010*/  EXIT ;  /* 0x000000000000794d */ /* 0x000fea0003800000 */
.L_x_10:
        /* <DEDUP_REMOVED lines=14> */
.L_x_22:


//--------------------- .text._ZN7cutlass13device_kernelIN5flash19enable_sm80_to_sm89INS1_16FlashAttnFwdSm80INS1_25CollectiveMainloopFwdSm80ILi8ELi1ELb1EN4cute5tupleIJNS5_1CILi128EEENS7_ILi112EEES8_EEELi128ENS_6half_tEfNS_4arch4Sm80ELb1ELb0ELb0ELb1ELb1ELb1ELb1ELb1EEENS1_21CollectiveEpilogueFwdINS6_IJS8_S8_S9_EEENS6_IJNS7_ILi1EEESH_SH_EEESB_SD_Li256ELb1ELb1ELb1ELb0EEENS1_36VarlenDynamicPersistentTileSchedulerILi128ELi112ELi256ELi256ELb1ELb1ELb0ELb1ELb1ELb1EEEEEEEEEvNT_6ParamsE --------------------------
	.section	.text._ZN7cutlass13device_kernelIN5flash19enable_sm80_to_sm89INS1_16FlashAttnFwdSm80INS1_25CollectiveMainloopFwdSm80ILi8ELi1ELb1EN4cute5tupleIJNS5_1CILi128EEENS7_ILi112EEES8_EEELi128ENS_6half_tEfNS_4arch4Sm80ELb1ELb0ELb0ELb1ELb1ELb1ELb1ELb1EEENS1_21CollectiveEpilogueFwdINS6_IJS8_S8_S9_EEENS6_IJNS7_ILi1EEESH_SH_EEESB_SD_Li256ELb1ELb1ELb1ELb0EEENS1_36VarlenDynamicPersistentTileSchedulerILi128ELi112ELi256ELi256ELb1ELb1ELb0ELb1ELb1ELb1EEEEEEEEEvNT_6ParamsE,"ax",@progbits
	.align	128
.text._ZN7cutlass13device_kernelIN5flash19enable_sm80_to_sm89INS1_16FlashAttnFwdSm80INS1_25CollectiveMainloopFwdSm80ILi8ELi1ELb1EN4cute5tupleIJNS5_1CILi128EEENS7_ILi112EEES8_EEELi128ENS_6half_tEfNS_4arch4Sm80ELb1ELb0ELb0ELb1ELb1ELb1ELb1ELb1EEENS1_21CollectiveEpilogueFwdINS6_IJS8_S8_S9_EEENS6_IJNS7_ILi1EEESH_SH_EEESB_SD_Li256ELb1ELb1ELb1ELb0EEENS1_36VarlenDynamicPersistentTileSchedulerILi128ELi112ELi256ELi256ELb1ELb1ELb0ELb1ELb1ELb1EEEEEEEEEvNT_6ParamsE:
        .type           _ZN7cutlass13device_kernelIN5flash19enable_sm80_to_sm89INS1_16FlashAttnFwdSm80INS1_25CollectiveMainloopFwdSm80ILi8ELi1ELb1EN4cute5tupleIJNS5_1CILi128EEENS7_ILi112EEES8_EEELi128ENS_6half_tEfNS_4arch4Sm80ELb1ELb0ELb0ELb1ELb1ELb1ELb1ELb1EEENS1_21CollectiveEpilogueFwdINS6_IJS8_S8_S9_EEENS6_IJNS7_ILi1EEESH_SH_EEESB_SD_Li256ELb1ELb1ELb1ELb0EEENS1_36VarlenDynamicPersistentTileSchedulerILi128ELi112ELi256ELi256ELb1ELb1ELb0ELb1ELb1ELb1EEEEEEEEEvNT_6ParamsE,@function
        .size           _ZN7cutlass13device_kernelIN5flash19enable_sm80_to_sm89INS1_16FlashAttnFwdSm80INS1_25CollectiveMainloopFwdSm80ILi8ELi1ELb1EN4cute5tupleIJNS5_1CILi128EEENS7_ILi112EEES8_EEELi128ENS_6half_tEfNS_4arch4Sm80ELb1ELb0ELb0ELb1ELb1ELb1ELb1ELb1EEENS1_21CollectiveEpilogueFwdINS6_IJS8_S8_S9_EEENS6_IJNS7_ILi1EEESH_SH_EEESB_SD_Li256ELb1ELb1ELb1ELb0EEENS1_36VarlenDynamicPersistentTileSchedulerILi128ELi112ELi256ELi256ELb1ELb1ELb0ELb1ELb1ELb1EEEEEEEEEvNT_6ParamsE,(.L_x_23 - _ZN7cutlass13device_kernelIN5flash19enable_sm80_to_sm89INS1_16FlashAttnFwdSm80INS1_25CollectiveMainloopFwdSm80ILi8ELi1ELb1EN4cute5tupleIJNS5_1CILi128EEENS7_ILi112EEES8_EEELi128ENS_6half_tEfNS_4arch4Sm80ELb1ELb0ELb0ELb1ELb1ELb1ELb1ELb1EEENS1_21CollectiveEpilogueFwdINS6_IJS8_S8_S9_EEENS6_IJNS7_ILi1EEESH_SH_EEESB_SD_Li256ELb1ELb1ELb1ELb0EEENS1_36VarlenDynamicPersistentTileSchedulerILi128ELi112ELi256ELi256ELb1ELb1ELb0ELb1ELb1ELb1EEEEEEEEEvNT_6ParamsE)
        .other          _ZN7cutlass13device_kernelIN5flash19enable_sm80_to_sm89INS1_16FlashAttnFwdSm80INS1_25CollectiveMainloopFwdSm80ILi8ELi1ELb1EN4cute5tupleIJNS5_1CILi128EEENS7_ILi112EEES8_EEELi128ENS_6half_tEfNS_4arch4Sm80ELb1ELb0ELb0ELb1ELb1ELb1ELb1ELb1EEENS1_21CollectiveEpilogueFwdINS6_IJS8_S8_S9_EEENS6_IJNS7_ILi1EEESH_SH_EEESB_SD_Li256ELb1ELb1ELb1ELb0EEENS1_36VarlenDynamicPersistentTileSchedulerILi128ELi112ELi256ELi256ELb1ELb1ELb0ELb1ELb1ELb1EEEEEEEEEvNT_6ParamsE,@"STO_CUDA_ENTRY STV_DEFAULT"
_ZN7cutlass13device_kernelIN5flash19enable_sm80_to_sm89INS1_16FlashAttnFwdSm80INS1_25CollectiveMainloopFwdSm80ILi8ELi1ELb1EN4cute5tupleIJNS5_1CILi128EEENS7_ILi112EEES8_EEELi128ENS_6half_tEfNS_4arch4Sm80ELb1ELb0ELb0ELb1ELb1ELb1ELb1ELb1EEENS1_21CollectiveEpilogueFwdINS6_IJS8_S8_S9_EEENS6_IJNS7_ILi1EEESH_SH_EEESB_SD_Li256ELb1ELb1ELb1ELb0EEENS1_36VarlenDynamicPersistentTileSchedulerILi128ELi112ELi256ELi256ELb1ELb1ELb0ELb1ELb1ELb1EEEEEEEEEvNT_6ParamsE:
[----:B------:R-:W-:Y:S01]  /*0000*/  LDC R1, c[0x0][0x28] ;  /* 0x00000a00ff017b82 */ /* 0x000fe20000000800 */
[----:B------:R-:W-:Y:S05]  /*0010*/  EXIT ;  /* 0x000000000000794d */ /* 0x000fea0003800000 */
.L_x_11:
        /* <DEDUP_REMOVED lines=14> */
.L_x_23:


//--------------------- .nv.shared.reserved.0     --------------------------
	.section	.nv.shared.reserved.0,"aw",@nobits
	.weak		__nv_reservedSMEM_offset_0_alias
	.size		__nv_reservedSMEM_offset_0_alias, 0, 0
	.other		__nv_reservedSMEM_offset_0_alias,@"STO_CUDA_RESERVED_SHARED STV_DEFAULT"
__nv_reservedSMEM_offset_0_alias:
	.zero		0


//--------------------- .nv.global                --------------------------
	.section	.nv.global,"aw",@nobits
.nv.global:
	.type		_ZN78_INTERNAL_c4c2231f_42_flash_fwd_hdim128_fp16_paged_split_sm80_cu_61719c98_30464cute1_E,@object
	.size		_ZN78_INTERNAL_c4c2231f_42_flash_fwd_hdim128_fp16_paged_split_sm80_cu_61719c98_30464cute1_E,(_ZN78_INTERNAL_c4c2231f_42_flash_fwd_hdim128_fp16_paged_split_sm80_cu_61719c98_30464cuda3std3__45__cpo6cbeginE - _ZN78_INTERNAL_c4c2231f_42_flash_fwd_hdim128_fp16_paged_split_sm80_cu_61719c98_30464cute1_E)
_ZN78_INTERNAL_c4c2231f_42_flash_fwd_hdim128_fp16_paged_split_sm80_cu_61719c98_30464cute1_E:
	.zero		1
	.type		_ZN78_INTERNAL_c4c2231f_42_flash_fwd_hdim128_fp16_paged_split_sm80_cu_61719c98_30464cuda3std3__45__cpo6cbeginE,@object
	.size		_ZN78_INTERNAL_c4c2231f_42_flash_fwd_hdim128_fp16_paged_split_sm80_cu_61719c98_30464cuda3std3__45__cpo6cbeginE,(_ZN78_INTERNAL_c4c2231f_42_flash_fwd_hdim128_fp16_paged_split_sm80_cu_61719c98_30464cuda3std3__48in_placeE - _ZN78_INTERNAL_c4c2231f_42_flash_fwd_hdim128_fp16_paged_split_sm80_cu_61719c98_30464cuda3std3__45__cpo6cbeginE)
_ZN78_INTERNAL_c4c2231f_42_flash_fwd_hdim128_fp16_paged_split_sm80_cu_61719c98_30464cuda3std3__45__cpo6cbeginE:
	.zero		1
	.type		_ZN78_INTERNAL_c4c2231f_42_flash_fwd_hdim128_fp16_paged_split_sm80_cu_61719c98_30464cuda3std3__48in_placeE,@object
	.size		_ZN78_INTERNAL_c4c2231f_42_flash_fwd_hdim128_fp16_paged_split_sm80_cu_61719c98_30464cuda3std3__48in_placeE,(_ZN78_INTERNAL_c4c2231f_42_flash_fwd_hdim128_fp16_paged_split_sm80_cu_61719c98_30464cuda3std6ranges3__45__cpo9iter_moveE - _ZN78_INTERNAL_c4c2231f_42_flash_fwd_hdim128_fp16_paged_split_sm80_cu_61719c98_30464cuda3std3__48in_placeE)
_ZN78_INTERNAL_c4c2231f_42_flash_fwd_hdim128_fp16_paged_split_sm80_cu_61719c98_30464cuda3std3__48in_placeE:
	.zero		1
	.type		_ZN78_INTERNAL_c4c2231f_42_flash_fwd_hdim128_fp16_paged_split_sm80_cu_61719c98_30464cuda3std6ranges3__45__cpo9iter_moveE,@object
	.size		_ZN78_INTERNAL_c4c2231f_42_flash_fwd_hdim128_fp16_paged_split_sm80_cu_61719c98_30464cuda3std6ranges3__45__cpo9iter_moveE,(_ZN78_INTERNAL_c4c2231f_42_flash_fwd_hdim128_fp16_paged_split_sm80_cu_61719c98_30464cuda3std3__45__cpo5beginE - _ZN78_INTERNAL_c4c2231f_42_flash_fwd_hdim128_fp16_paged_split_sm80_cu_61719c98_30464cuda3std6ranges3__45__cpo9iter_moveE)
_ZN78_INTERNAL_c4c2231f_42_flash_fwd_hdim128_fp16_paged_split_sm80_cu_61719c98_30464cuda3std6ranges3__45__cpo9iter_moveE:
	.zero		1
	.type		_ZN78_INTERNAL_c4c2231f_42_flash_fwd_hdim128_fp16_paged_split_sm80_cu_61719c98_30464cuda3std3__45__cpo5beginE,@object
	.size		_ZN78_INTERNAL_c4c2231f_42_flash_fwd_hdim128_fp16_paged_split_sm80_cu_61719c98_30464cuda3std3__45__cpo5beginE,(_ZN78_INTERNAL_c4c2231f_42_flash_fwd_hdim128_fp16_paged_split_sm80_cu_61719c98_30464cuda3std3__480_GLOBAL__N__c4c2231f_42_flash_fwd_hdim128_fp16_paged_split_sm80_cu_61719c98_30466ignoreE - _ZN78_INTERNAL_c4c2231f_42_flash_fwd_hdim128_fp16_paged_split_sm80_cu_61719c98_30464cuda3std3__45__cpo5beginE)
_ZN78_INTERNAL_c4c2231f_42_flash_fwd_hdim128_fp16_paged_split_sm80_cu_61719c98_30464cuda3std3__45__cpo5beginE:
	.zero		1
	.type		_ZN78_INTERNAL_c4c2231f_42_flash_fwd_hdim128_fp16_paged_split_sm80_cu_61719c98_30464cuda3std3__480_GLOBAL__N__c4c2231f_42_flash_fwd_hdim128_fp16_paged_split_sm80_cu_61719c98_30466ignoreE,@object
	.size		_ZN78_INTERNAL_c4c2231f_42_flash_fwd_hdim128_fp16_paged_split_sm80_cu_61719c98_30464cuda3std3__480_GLOBAL__N__c4c2231f_42_flash_fwd_hdim128_fp16_paged_split_sm80_cu_61719c98_30466ignoreE,(_ZN78_INTERNAL_c4c2231f_42_flash_fwd_hdim128_fp16_paged_split_sm80_cu_61719c98_30464cute7productE - _ZN78_INTERNAL_c4c2231f_42_flash_fwd_hdim128_fp16_paged_split_sm80_cu_61719c98_30464cuda3std3__480_GLOBAL__N__c4c2231f_42_flash_fwd_hdim128_fp16_paged_split_sm80_cu_61719c98_30466ignoreE)
_ZN78_INTERNAL_c4c2231f_42_flash_fwd_hdim128_fp16_paged_split_sm80_cu_61719c98_30464cuda3std3__480_GLOBAL__N__c4c2231f_42_flash_fwd_hdim128_fp16_paged_split_sm80_cu_61719c98_30466ignoreE:
	.zero		1
	.type		_ZN78_INTERNAL_c4c2231f_42_flash_fwd_hdim128_fp16_paged_split_sm80_cu_61719c98_30464cute7productE,@object
	.size		_ZN78_INTERNAL_c4c2231f_42_flash_fwd_hdim128_fp16_paged_split_sm80_cu_61719c98_30464cute7productE,(_ZN78_INTERNAL_c4c2231f_42_flash_fwd_hdim128_fp16_paged_split_sm80_cu_61719c98_30464cuda3std3__45__cpo3endE - _ZN78_INTERNAL_c4c2231f_42_flash_fwd_hdim128_fp16_paged_split_sm80_cu_61719c98_30464cute7productE)
_ZN78_INTERNAL_c4c2231f_42_flash_fwd_hdim128_fp16_paged_split_sm80_cu_61719c98_30464cute7productE:
	.zero		1
	.type		_ZN78_INTERNAL_c4c2231f_42_flash_fwd_hdim128_fp16_paged_split_sm80_cu_61719c98_30464cuda3std3__45__cpo3endE,@object
	.size		_ZN78_INTERNAL_c4c2231f_42_flash_fwd_hdim128_fp16_paged_split_sm80_cu_61719c98_30464cuda3std3__45__cpo3endE,(_ZN78_INTERNAL_c4c2231f_42_flash_fwd_hdim128_fp16_paged_split_sm80_cu_61719c98_30464cuda3std3__419piecewise_constructE - _ZN78_INTERNAL_c4c2231f_42_flash_fwd_hdim128_fp16_paged_split_sm80_cu_61719c98_30464cuda3std3__45__cpo3endE)
_ZN78_INTERNAL_c4c2231f_42_flash_fwd_hdim128_fp16_paged_split_sm80_cu_61719c98_30464cuda3std3__45__cpo3endE:
	.zero		1
	.type		_ZN78_INTERNAL_c4c2231f_42_flash_fwd_hdim128_fp16_paged_split_sm80_cu_61719c98_30464cuda3std3__419piecewise_constructE,@object
	.size		_ZN78_INTERNAL_c4c2231f_42_flash_fwd_hdim128_fp16_paged_split_sm80_cu_61719c98_30464cuda3std3__419piecewise_constructE,(_ZN78_INTERNAL_c4c2231f_42_flash_fwd_hdim128_fp16_paged_split_sm80_cu_61719c98_30464cuda3std3__45__cpo4cendE - _ZN78_INTERNAL_c4c2231f_42_flash_fwd_hdim128_fp16_paged_split_sm80_cu_61719c98_30464cuda3std3__419piecewise_constructE)
_ZN78_INTERNAL_c4c2231f_42_flash_fwd_hdim128_fp16_paged_split_sm80_cu_61719c98_30464cuda3std3__419piecewise_constructE:
	.zero		1
	.type		_ZN78_INTERNAL_c4c2231f_42_flash_fwd_hdim128_fp16_paged_split_sm80_cu_61719c98_30464cuda3std3__45__cpo4cendE,@object
	.size		_ZN78_INTERNAL_c4c2231f_42_flash_fwd_hdim128_fp16_paged_split_sm80_cu_61719c98_30464cuda3std3__45__cpo4cendE,(_ZN78_INTERNAL_c4c2231f_42_flash_fwd_hdim128_fp16_paged_split_sm80_cu_61719c98_30464cuda3std6ranges3__45__cpo4swapE - _ZN78_INTERNAL_c4c2231f_42_flash_fwd_hdim128_fp16_paged_split_sm80_cu_61719c98_30464cuda3std3__45__cpo4cendE)
_ZN78_INTERNAL_c4c2231f_42_flash_fwd_hdim128_fp16_paged_split_sm80_cu_61719c98_30464cuda3std3__45__cpo4cendE:
	.zero		1
	.type		_ZN78_INTERNAL_c4c2231f_42_flash_fwd_hdim128_fp16_paged_split_sm80_cu_61719c98_30464cuda3std6ranges3__45__cpo4swapE,@object
	.size		_ZN78_INTERNAL_c4c2231f_42_flash_fwd_hdim128_fp16_paged_split_sm80_cu_61719c98_30464cuda3std6ranges3__45__cpo4swapE,(.L_7 - _ZN78_INTERNAL_c4c2231f_42_flash_fwd_hdim128_fp16_paged_split_sm80_cu_61719c98_30464cuda3std6ranges3__45__cpo4swapE)
_ZN78_INTERNAL_c4c2231f_42_flash_fwd_hdim128_fp16_paged_split_sm80_cu_61719c98_30464cuda3std6ranges3__45__cpo4swapE:
	.zero		1
.L_7:


//--------------------- .nv.constant0._ZN7cutlass13device_kernelIN5flash19enable_sm80_to_sm89INS1_16FlashAttnFwdSm80INS1_25CollectiveMainloopFwdSm80ILi8ELi1ELb1EN4cute5tupleIJNS5_1CILi128EEES8_S8_EEELi128ENS_6half_tEfNS_4arch4Sm80ELb0ELb0ELb0ELb0ELb1ELb0ELb1ELb1EEENS1_21CollectiveEpilogueFwdIS9_NS6_IJNS7_ILi1EEESF_SF_EEESA_SC_Li256ELb0ELb1ELb1ELb0EEENS1_19SingleTileSchedulerILb0ELb1ELb1ELi128EEEEEEEEEvNT_6ParamsE --------------------------
	.section	.nv.constant0._ZN7cutlass13device_kernelIN5flash19enable_sm80_to_sm89INS1_16FlashAttnFwdSm80INS1_25CollectiveMainloopFwdSm80ILi8ELi1ELb1EN4cute5tupleIJNS5_1CILi128EEES8_S8_EEELi128ENS_6half_tEfNS_4arch4Sm80ELb0ELb0ELb0ELb0ELb1ELb0ELb1ELb1EEENS1_21CollectiveEpilogueFwdIS9_NS6_IJNS7_ILi1EEESF_SF_EEESA_SC_Li256ELb0ELb1ELb1ELb0EEENS1_19SingleTileSchedulerILb0ELb1ELb1ELi128EEEEEEEEEvNT_6ParamsE,"a",@progbits
	.sectionflags	@""
	.align	4
.nv.constant0._ZN7cutlass13device_kernelIN5flash19enable_sm80_to_sm89INS1_16FlashAttnFwdSm80INS1_25CollectiveMainloopFwdSm80ILi8ELi1ELb1EN4cute5tupleIJNS5_1CILi128EEES8_S8_EEELi128ENS_6half_tEfNS_4arch4Sm80ELb0ELb0ELb0ELb0ELb1ELb0ELb1ELb1EEENS1_21CollectiveEpilogueFwdIS9_NS6_IJNS7_ILi1EEESF_SF_EEESA_SC_Li256ELb0ELb1ELb1ELb0EEENS1_19SingleTileSchedulerILb0ELb1ELb1ELi128EEEEEEEEEvNT_6ParamsE:
	.zero		1576


//--------------------- .nv.constant0._ZN7cutlass13device_kernelIN5flash19enable_sm80_to_sm89INS1_16FlashAttnFwdSm80INS1_25CollectiveMainloopFwdSm80ILi8ELi1ELb1EN4cute5tupleIJNS5_1CILi128EEENS7_ILi96EEES8_EEELi128ENS_6half_tEfNS_4arch4Sm80ELb0ELb1ELb0ELb0ELb1ELb0ELb1ELb1EEENS1_21CollectiveEpilogueFwdINS6_IJS8_S8_S9_EEENS6_IJNS7_ILi1EEESH_SH_EEESB_SD_Li256ELb0ELb1ELb1ELb0EEENS1_19SingleTileSchedulerILb0ELb1ELb1ELi128EEEEEEEEEvNT_6ParamsE --------------------------
	.section	.nv.constant0._ZN7cutlass13device_kernelIN5flash19enable_sm80_to_sm89INS1_16FlashAttnFwdSm80INS1_25CollectiveMainloopFwdSm80ILi8ELi1ELb1EN4cute5tupleIJNS5_1CILi128EEENS7_ILi96EEES8_EEELi128ENS_6half_tEfNS_4arch4Sm80ELb0ELb1ELb0ELb0ELb1ELb0ELb1ELb1EEENS1_21CollectiveEpilogueFwdINS6_IJS8_S8_S9_EEENS6_IJNS7_ILi1EEESH_SH_EEESB_SD_Li256ELb0ELb1ELb1ELb0EEENS1_19SingleTileSchedulerILb0ELb1ELb1ELi128EEEEEEEEEvNT_6ParamsE,"a",@progbits
	.sectionflags	@""
	.align	4
.nv.constant0._ZN7cutlass13device_kernelIN5flash19enable_sm80_to_sm89INS1_16FlashAttnFwdSm80INS1_25CollectiveMainloopFwdSm80ILi8ELi1ELb1EN4cute5tupleIJNS5_1CILi128EEENS7_ILi96EEES8_EEELi128ENS_6half_tEfNS_4arch4Sm80ELb0ELb1ELb0ELb0ELb1ELb0ELb1ELb1EEENS1_21CollectiveEpilogueFwdINS6_IJS8_S8_S9_EEENS6_IJNS7_ILi1EEESH_SH_EEESB_SD_Li256ELb0ELb1ELb1ELb0EEENS1_19SingleTileSchedulerILb0ELb1ELb1ELi128EEEEEEEEEvNT_6ParamsE:
	.zero		1576


//--------------------- .nv.constant0._ZN7cutlass13device_kernelIN5flash19enable_sm80_to_sm89INS1_16FlashAttnFwdSm80INS1_25CollectiveMainloopFwdSm80ILi8ELi1ELb1EN4cute5tupleIJNS5_1CILi128EEES8_S8_EEELi128ENS_6half_tEfNS_4arch4Sm80ELb1ELb0ELb0ELb0ELb1ELb0ELb1ELb1EEENS1_21CollectiveEpilogueFwdIS9_NS6_IJNS7_ILi1EEESF_SF_EEESA_SC_Li256ELb0ELb1ELb1ELb0EEENS1_30DynamicPersistentTileSchedulerILi256ELi256ELb1ELb1ELb0EEEEEEEEEvNT_6ParamsE --------------------------
	.section	.nv.constant0._ZN7cutlass13device_kernelIN5flash19enable_sm80_to_sm89INS1_16FlashAttnFwdSm80INS1_25CollectiveMainloopFwdSm80ILi8ELi1ELb1EN4cute5tupleIJNS5_1CILi128EEES8_S8_EEELi128ENS_6half_tEfNS_4arch4Sm80ELb1ELb0ELb0ELb0ELb1ELb0ELb1ELb1EEENS1_21CollectiveEpilogueFwdIS9_NS6_IJNS7_ILi1EEESF_SF_EEESA_SC_Li256ELb0ELb1ELb1ELb0EEENS1_30DynamicPersistentTileSchedulerILi256ELi256ELb1ELb1ELb0EEEEEEEEEvNT_6ParamsE,"a",@progbits
	.sectionflags	@""
	.align	4
.nv.constant0._ZN7cutlass13device_kernelIN5flash19enable_sm80_to_sm89INS1_16FlashAttnFwdSm80INS1_25CollectiveMainloopFwdSm80ILi8ELi1ELb1EN4cute5tupleIJNS5_1CILi128EEES8_S8_EEELi128ENS_6half_tEfNS_4arch4Sm80ELb1ELb0ELb0ELb0ELb1ELb0ELb1ELb1EEENS1_21CollectiveEpilogueFwdIS9_NS6_IJNS7_ILi1EEESF_SF_EEESA_SC_Li256ELb0ELb1ELb1ELb0EEENS1_30DynamicPersistentTileSchedulerILi256ELi256ELb1ELb1ELb0EEEEEEEEEvNT_6ParamsE:
	.zero		1592


//--------------------- .nv.constant0._ZN7cutlass13device_kernelIN5flash19enable_sm80_to_sm89INS1_16FlashAttnFwdSm80INS1_25CollectiveMainloopFwdSm80ILi4ELi1ELb0EN4cute5tupleIJNS5_1CILi128EEENS7_ILi64EEES8_EEELi128ENS_6half_tEfNS_4arch4Sm80ELb0ELb0ELb0ELb0ELb1ELb0ELb1ELb1EEENS1_21CollectiveEpilogueFwdINS6_IJS8_S8_S9_EEENS6_IJNS7_ILi1EEESH_SH_EEESB_SD_Li128ELb0ELb1ELb1ELb0EEENS1_19SingleTileSchedulerILb0ELb1ELb1ELi128EEEEEEEEEvNT_6ParamsE --------------------------
	.section	.nv.constant0._ZN7cutlass13device_kernelIN5flash19enable_sm80_to_sm89INS1_16FlashAttnFwdSm80INS1_25CollectiveMainloopFwdSm80ILi4ELi1ELb0EN4cute5tupleIJNS5_1CILi128EEENS7_ILi64EEES8_EEELi128ENS_6half_tEfNS_4arch4Sm80ELb0ELb0ELb0ELb0ELb1ELb0ELb1ELb1EEENS1_21CollectiveEpilogueFwdINS6_IJS8_S8_S9_EEENS6_IJNS7_ILi1EEESH_SH_EEESB_SD_Li128ELb0ELb1ELb1ELb0EEENS1_19SingleTileSchedulerILb0ELb1ELb1ELi128EEEEEEEEEvNT_6ParamsE,"a",@progbits
	.sectionflags	@""
	.align	4
.nv.constant0._ZN7cutlass13device_kernelIN5flash19enable_sm80_to_sm89INS1_16FlashAttnFwdSm80INS1_25CollectiveMainloopFwdSm80ILi4ELi1ELb0EN4cute5tupleIJNS5_1CILi128EEENS7_ILi64EEES8_EEELi128ENS_6half_tEfNS_4arch4Sm80ELb0ELb0ELb0ELb0ELb1ELb0ELb1ELb1EEENS1_21CollectiveEpilogueFwdINS6_IJS8_S8_S9_EEENS6_IJNS7_ILi1EEESH_SH_EEESB_SD_Li128ELb0ELb1ELb1ELb0EEENS1_19SingleTileSchedulerILb0ELb1ELb1ELi128EEEEEEEEEvNT_6ParamsE:
	.zero		1576


//--------------------- .nv.constant0._ZN7cutlass13device_kernelIN5flash19enable_sm80_to_sm89INS1_16FlashAttnFwdSm80INS1_25CollectiveMainloopFwdSm80ILi8ELi1ELb1EN4cute5tupleIJNS5_1CILi128EEENS7_ILi112EEES8_EEELi128ENS_6half_tEfNS_4arch4Sm80ELb0ELb0ELb0ELb1ELb1ELb0ELb1ELb1EEENS1_21CollectiveEpilogueFwdINS6_IJS8_S8_S9_EEENS6_IJNS7_ILi1EEESH_SH_EEESB_SD_Li256ELb1ELb1ELb1ELb0EEENS1_36VarlenDynamicPersistentTileSchedulerILi128ELi112ELi256ELi256ELb1ELb1ELb0ELb0ELb1ELb1EEEEEEEEEvNT_6ParamsE --------------------------
	.section	.nv.constant0._ZN7cutlass13device_kernelIN5flash19enable_sm80_to_sm89INS1_16FlashAttnFwdSm80INS1_25CollectiveMainloopFwdSm80ILi8ELi1ELb1EN4cute5tupleIJNS5_1CILi128EEENS7_ILi112EEES8_EEELi128ENS_6half_tEfNS_4arch4Sm80ELb0ELb0ELb0ELb1ELb1ELb0ELb1ELb1EEENS1_21CollectiveEpilogueFwdINS6_IJS8_S8_S9_EEENS6_IJNS7_ILi1EEESH_SH_EEESB_SD_Li256ELb1ELb1ELb1ELb0EEENS1_36VarlenDynamicPersistentTileSchedulerILi128ELi112ELi256ELi256ELb1ELb1ELb0ELb0ELb1ELb1EEEEEEEEEvNT_6ParamsE,"a",@progbits
	.sectionflags	@""
	.align	4
.nv.constant0._ZN7cutlass13device_kernelIN5flash19enable_sm80_to_sm89INS1_16FlashAttnFwdSm80INS1_25CollectiveMainloopFwdSm80ILi8ELi1ELb1EN4cute5tupleIJNS5_1CILi128EEENS7_ILi112EEES8_EEELi128ENS_6half_tEfNS_4arch4Sm80ELb0ELb0ELb0ELb1ELb1ELb0ELb1ELb1EEENS1_21CollectiveEpilogueFwdINS6_IJS8_S8_S9_EEENS6_IJNS7_ILi1EEESH_SH_EEESB_SD_Li256ELb1ELb1ELb1ELb0EEENS1_36VarlenDynamicPersistentTileSchedulerILi128ELi112ELi256ELi256ELb1ELb1ELb0ELb0ELb1ELb1EEEEEEEEEvNT_6ParamsE:
	.zero		1608


//--------------------- .nv.constant0._ZN7cutlass13device_kernelIN5flash19enable_sm80_to_sm89INS1_16FlashAttnFwdSm80INS1_25CollectiveMainloopFwdSm80ILi8ELi1ELb1EN4cute5tupleIJNS5_1CILi128EEENS7_ILi112EEES8_EEELi128ENS_6half_tEfNS_4arch4Sm80ELb0ELb0ELb0ELb1ELb1ELb1ELb1ELb1EEENS1_21CollectiveEpilogueFwdINS6_IJS8_S8_S9_EEENS6_IJNS7_ILi1EEESH_SH_EEESB_SD_Li256ELb1ELb1ELb1ELb0EEENS1_36VarlenDynamicPersistentTileSchedulerILi128ELi112ELi256ELi256ELb1ELb1ELb0ELb0ELb1ELb1EEEEEEEEEvNT_6ParamsE --------------------------
	.section	.nv.constant0._ZN7cutlass13device_kernelIN5flash19enable_sm80_to_sm89INS1_16FlashAttnFwdSm80INS1_25CollectiveMainloopFwdSm80ILi8ELi1ELb1EN4cute5tupleIJNS5_1CILi128EEENS7_ILi112EEES8_EEELi128ENS_6half_tEfNS_4arch4Sm80ELb0ELb0ELb0ELb1ELb1ELb1ELb1ELb1EEENS1_21CollectiveEpilogueFwdINS6_IJS8_S8_S9_EEENS6_IJNS7_ILi1EEESH_SH_EEESB_SD_Li256ELb1ELb1ELb1ELb0EEENS1_36VarlenDynamicPersistentTileSchedulerILi128ELi112ELi256ELi256ELb1ELb1ELb0ELb0ELb1ELb1EEEEEEEEEvNT_6ParamsE,"a",@progbits
	.sectionflags	@""
	.align	4
.nv.constant0._ZN7cutlass13device_kernelIN5flash19enable_sm80_to_sm89INS1_16FlashAttnFwdSm80INS1_25CollectiveMainloopFwdSm80ILi8ELi1ELb1EN4cute5tupleIJNS5_1CILi128EEENS7_ILi112EEES8_EEELi128ENS_6half_tEfNS_4arch4Sm80ELb0ELb0ELb0ELb1ELb1ELb1ELb1ELb1EEENS1_21CollectiveEpilogueFwdINS6_IJS8_S8_S9_EEENS6_IJNS7_ILi1EEESH_SH_EEESB_SD_Li256ELb1ELb1ELb1ELb0EEENS1_36VarlenDynamicPersistentTileSchedulerILi128ELi112ELi256ELi256ELb1ELb1ELb0ELb0ELb1ELb1EEEEEEEEEvNT_6ParamsE:
	.zero		1608


//--------------------- .nv.constant0._ZN7cutlass13device_kernelIN5flash19enable_sm80_to_sm89INS1_16FlashAttnFwdSm80INS1_25CollectiveMainloopFwdSm80ILi4ELi1ELb0EN4cute5tupleIJNS5_1CILi128EEENS7_ILi48EEES8_EEELi128ENS_6half_tEfNS_4arch4Sm80ELb0ELb1ELb0ELb0ELb1ELb0ELb1ELb1EEENS1_21CollectiveEpilogueFwdINS6_IJS8_S8_S9_EEENS6_IJNS7_ILi1EEESH_SH_EEESB_SD_Li128ELb0ELb1ELb1ELb0EEENS1_19SingleTileSchedulerILb0ELb1ELb1ELi128EEEEEEEEEvNT_6ParamsE --------------------------
	.section	.nv.constant0._ZN7cutlass13device_kernelIN5flash19enable_sm80_to_sm89INS1_16FlashAttnFwdSm80INS1_25CollectiveMainloopFwdSm80ILi4ELi1ELb0EN4cute5tupleIJNS5_1CILi128EEENS7_ILi48EEES8_EEELi128ENS_6half_tEfNS_4arch4Sm80ELb0ELb1ELb0ELb0ELb1ELb0ELb1ELb1EEENS1_21CollectiveEpilogueFwdINS6_IJS8_S8_S9_EEENS6_IJNS7_ILi1EEESH_SH_EEESB_SD_Li128ELb0ELb1ELb1ELb0EEENS1_19SingleTileSchedulerILb0ELb1ELb1ELi128EEEEEEEEEvNT_6ParamsE,"a",@progbits
	.sectionflags	@""
	.align	4
.nv.constant0._ZN7cutlass13device_kernelIN5flash19enable_sm80_to_sm89INS1_16FlashAttnFwdSm80INS1_25CollectiveMainloopFwdSm80ILi4ELi1ELb0EN4cute5tupleIJNS5_1CILi128EEENS7_ILi48EEES8_EEELi128ENS_6half_tEfNS_4arch4Sm80ELb0ELb1ELb0ELb0ELb1ELb0ELb1ELb1EEENS1_21CollectiveEpilogueFwdINS6_IJS8_S8_S9_EEENS6_IJNS7_ILi1EEESH_SH_EEESB_SD_Li128ELb0ELb1ELb1ELb0EEENS1_19SingleTileSchedulerILb0ELb1ELb1ELi128EEEEEEEEEvNT_6ParamsE:
	.zero		1576


//--------------------- .nv.constant0._ZN7cutlass13device_kernelIN5flash19enable_sm80_to_sm89INS1_16FlashAttnFwdSm80INS1_25CollectiveMainloopFwdSm80ILi8ELi1ELb1EN4cute5tupleIJNS5_1CILi128EEENS7_ILi96EEES8_EEELi128ENS_6half_tEfNS_4arch4Sm80ELb0ELb1ELb0ELb1ELb1ELb0ELb1ELb1EEENS1_21CollectiveEpilogueFwdINS6_IJS8_S8_S9_EEENS6_IJNS7_ILi1EEESH_SH_EEESB_SD_Li256ELb1ELb1ELb1ELb0EEENS1_36VarlenDynamicPersistentTileSchedulerILi128ELi96ELi256ELi256ELb1ELb1ELb0ELb1ELb0ELb1EEEEEEEEEvNT_6ParamsE --------------------------
	.section	.nv.constant0._ZN7cutlass13device_kernelIN5flash19enable_sm80_to_sm89INS1_16FlashAttnFwdSm80INS1_25CollectiveMainloopFwdSm80ILi8ELi1ELb1EN4cute5tupleIJNS5_1CILi128EEENS7_ILi96EEES8_EEELi128ENS_6half_tEfNS_4arch4Sm80ELb0ELb1ELb0ELb1ELb1ELb0ELb1ELb1EEENS1_21CollectiveEpilogueFwdINS6_IJS8_S8_S9_EEENS6_IJNS7_ILi1EEESH_SH_EEESB_SD_Li256ELb1ELb1ELb1ELb0EEENS1_36VarlenDynamicPersistentTileSchedulerILi128ELi96ELi256ELi256ELb1ELb1ELb0ELb1ELb0ELb1EEEEEEEEEvNT_6ParamsE,"a",@progbits
	.sectionflags	@""
	.align	4
.nv.constant0._ZN7cutlass13device_kernelIN5flash19enable_sm80_to_sm89INS1_16FlashAttnFwdSm80INS1_25CollectiveMainloopFwdSm80ILi8ELi1ELb1EN4cute5tupleIJNS5_1CILi128EEENS7_ILi96EEES8_EEELi128ENS_6half_tEfNS_4arch4Sm80ELb0ELb1ELb0ELb1ELb1ELb0ELb1ELb1EEENS1_21CollectiveEpilogueFwdINS6_IJS8_S8_S9_EEENS6_IJNS7_ILi1EEESH_SH_EEESB_SD_Li256ELb1ELb1ELb1ELb0EEENS1_36VarlenDynamicPersistentTileSchedulerILi128ELi96ELi256ELi256ELb1ELb1ELb0ELb1ELb0ELb1EEEEEEEEEvNT_6ParamsE:
	.zero		1608


//--------------------- .nv.constant0._ZN7cutlass13device_kernelIN5flash19enable_sm80_to_sm89INS1_16FlashAttnFwdSm80INS1_25CollectiveMainloopFwdSm80ILi8ELi1ELb1EN4cute5tupleIJNS5_1CILi128EEENS7_ILi96EEES8_EEELi128ENS_6half_tEfNS_4arch4Sm80ELb0ELb1ELb0ELb1ELb1ELb1ELb1ELb1EEENS1_21CollectiveEpilogueFwdINS6_IJS8_S8_S9_EEENS6_IJNS7_ILi1EEESH_SH_EEESB_SD_Li256ELb1ELb1ELb1ELb0EEENS1_36VarlenDynamicPersistentTileSchedulerILi128ELi96ELi256ELi256ELb1ELb1ELb0ELb1ELb0ELb1EEEEEEEEEvNT_6ParamsE --------------------------
	.section	.nv.constant0._ZN7cutlass13device_kernelIN5flash19enable_sm80_to_sm89INS1_16FlashAttnFwdSm80INS1_25CollectiveMainloopFwdSm80ILi8ELi1ELb1EN4cute5tupleIJNS5_1CILi128EEENS7_ILi96EEES8_EEELi128ENS_6half_tEfNS_4arch4Sm80ELb0ELb1ELb0ELb1ELb1ELb1ELb1ELb1EEENS1_21CollectiveEpilogueFwdINS6_IJS8_S8_S9_EEENS6_IJNS7_ILi1EEESH_SH_EEESB_SD_Li256ELb1ELb1ELb1ELb0EEENS1_36VarlenDynamicPersistentTileSchedulerILi128ELi96ELi256ELi256ELb1ELb1ELb0ELb1ELb0ELb1EEEEEEEEEvNT_6ParamsE,"a",@progbits
	.sectionflags	@""
	.align	4
.nv.constant0._ZN7cutlass13device_kernelIN5flash19enable_sm80_to_sm89INS1_16FlashAttnFwdSm80INS1_25CollectiveMainloopFwdSm80ILi8ELi1ELb1EN4cute5tupleIJNS5_1CILi128EEENS7_ILi96EEES8_EEELi128ENS_6half_tEfNS_4arch4Sm80ELb0ELb1ELb0ELb1ELb1ELb1ELb1ELb1EEENS1_21CollectiveEpilogueFwdINS6_IJS8_S8_S9_EEENS6_IJNS7_ILi1EEESH_SH_EEESB_SD_Li256ELb1ELb1ELb1ELb0EEENS1_36VarlenDynamicPersistentTileSchedulerILi128ELi96ELi256ELi256ELb1ELb1ELb0ELb1ELb0ELb1EEEEEEEEEvNT_6ParamsE:
	.zero		1608


//--------------------- .nv.constant0._ZN7cutlass13device_kernelIN5flash19enable_sm80_to_sm89INS1_16FlashAttnFwdSm80INS1_25CollectiveMainloopFwdSm80ILi4ELi1ELb0EN4cute5tupleIJNS5_1CILi128EEENS7_ILi64EEES8_EEELi128ENS_6half_tEfNS_4arch4Sm80ELb1ELb0ELb0ELb0ELb1ELb0ELb1ELb1EEENS1_21CollectiveEpilogueFwdINS6_IJS8_S8_S9_EEENS6_IJNS7_ILi1EEESH_SH_EEESB_SD_Li128ELb0ELb1ELb1ELb0EEENS1_30DynamicPersistentTileSchedulerILi128ELi128ELb1ELb1ELb0EEEEEEEEEvNT_6ParamsE --------------------------
	.section	.nv.constant0._ZN7cutlass13device_kernelIN5flash19enable_sm80_to_sm89INS1_16FlashAttnFwdSm80INS1_25CollectiveMainloopFwdSm80ILi4ELi1ELb0EN4cute5tupleIJNS5_1CILi128EEENS7_ILi64EEES8_EEELi128ENS_6half_tEfNS_4arch4Sm80ELb1ELb0ELb0ELb0ELb1ELb0ELb1ELb1EEENS1_21CollectiveEpilogueFwdINS6_IJS8_S8_S9_EEENS6_IJNS7_ILi1EEESH_SH_EEESB_SD_Li128ELb0ELb1ELb1ELb0EEENS1_30DynamicPersistentTileSchedulerILi128ELi128ELb1ELb1ELb0EEEEEEEEEvNT_6ParamsE,"a",@progbits
	.sectionflags	@""
	.align	4
.nv.constant0._ZN7cutlass13device_kernelIN5flash19enable_sm80_to_sm89INS1_16FlashAttnFwdSm80INS1_25CollectiveMainloopFwdSm80ILi4ELi1ELb0EN4cute5tupleIJNS5_1CILi128EEENS7_ILi64EEES8_EEELi128ENS_6half_tEfNS_4arch4Sm80ELb1ELb0ELb0ELb0ELb1ELb0ELb1ELb1EEENS1_21CollectiveEpilogueFwdINS6_IJS8_S8_S9_EEENS6_IJNS7_ILi1EEESH_SH_EEESB_SD_Li128ELb0ELb1ELb1ELb0EEENS1_30DynamicPersistentTileSchedulerILi128ELi128ELb1ELb1ELb0EEEEEEEEEvNT_6ParamsE:
	.zero		1592


//--------------------- .nv.constant0._ZN7cutlass13device_kernelIN5flash19enable_sm80_to_sm89INS1_16FlashAttnFwdSm80INS1_25CollectiveMainloopFwdSm80ILi8ELi1ELb1EN4cute5tupleIJNS5_1CILi128EEENS7_ILi112EEES8_EEELi128ENS_6half_tEfNS_4arch4Sm80ELb1ELb0ELb0ELb1ELb1ELb0ELb1ELb1EEENS1_21CollectiveEpilogueFwdINS6_IJS8_S8_S9_EEENS6_IJNS7_ILi1EEESH_SH_EEESB_SD_Li256ELb1ELb1ELb1ELb0EEENS1_36VarlenDynamicPersistentTileSchedulerILi128ELi112ELi256ELi256ELb1ELb1ELb0ELb1ELb1ELb1EEEEEEEEEvNT_6ParamsE --------------------------
	.section	.nv.constant0._ZN7cutlass13device_kernelIN5flash19enable_sm80_to_sm89INS1_16FlashAttnFwdSm80INS1_25CollectiveMainloopFwdSm80ILi8ELi1ELb1EN4cute5tupleIJNS5_1CILi128EEENS7_ILi112EEES8_EEELi128ENS_6half_tEfNS_4arch4Sm80ELb1ELb0ELb0ELb1ELb1ELb0ELb1ELb1EEENS1_21CollectiveEpilogueFwdINS6_IJS8_S8_S9_EEENS6_IJNS7_ILi1EEESH_SH_EEESB_SD_Li256ELb1ELb1ELb1ELb0EEENS1_36VarlenDynamicPersistentTileSchedulerILi128ELi112ELi256ELi256ELb1ELb1ELb0ELb1ELb1ELb1EEEEEEEEEvNT_6ParamsE,"a",@progbits
	.sectionflags	@""
	.align	4
.nv.constant0._ZN7cutlass13device_kernelIN5flash19enable_sm80_to_sm89INS1_16FlashAttnFwdSm80INS1_25CollectiveMainloopFwdSm80ILi8ELi1ELb1EN4cute5tupleIJNS5_1CILi128EEENS7_ILi112EEES8_EEELi128ENS_6half_tEfNS_4arch4Sm80ELb1ELb0ELb0ELb1ELb1ELb0ELb1ELb1EEENS1_21CollectiveEpilogueFwdINS6_IJS8_S8_S9_EEENS6_IJNS7_ILi1EEESH_SH_EEESB_SD_Li256ELb1ELb1ELb1ELb0EEENS1_36VarlenDynamicPersistentTileSchedulerILi128ELi112ELi256ELi256ELb1ELb1ELb0ELb1ELb1ELb1EEEEEEEEEvNT_6ParamsE:
	.zero		1608


//--------------------- .nv.constant0._ZN7cutlass13device_kernelIN5flash19enable_sm80_to_sm89INS1_16FlashAttnFwdSm80INS1_25CollectiveMainloopFwdSm80ILi8ELi1ELb1EN4cute5tupleIJNS5_1CILi128EEENS7_ILi112EEES8_EEELi128ENS_6half_tEfNS_4arch4Sm80ELb1ELb0ELb0ELb1ELb1ELb1ELb1ELb1EEENS1_21CollectiveEpilogueFwdINS6_IJS8_S8_S9_EEENS6_IJNS7_ILi1EEESH_SH_EEESB_SD_Li256ELb1ELb1ELb1ELb0EEENS1_36VarlenDynamicPersistentTileSchedulerILi128ELi112ELi256ELi256ELb1ELb1ELb0ELb1ELb1ELb1EEEEEEEEEvNT_6ParamsE --------------------------
	.section	.nv.constant0._ZN7cutlass13device_kernelIN5flash19enable_sm80_to_sm89INS1_16FlashAttnFwdSm80INS1_25CollectiveMainloopFwdSm80ILi8ELi1ELb1EN4cute5tupleIJNS5_1CILi128EEENS7_ILi112EEES8_EEELi128ENS_6half_tEfNS_4arch4Sm80ELb1ELb0ELb0ELb1ELb1ELb1ELb1ELb1EEENS1_21CollectiveEpilogueFwdINS6_IJS8_S8_S9_EEENS6_IJNS7_ILi1EEESH_SH_EEESB_SD_Li256ELb1ELb1ELb1ELb0EEENS1_36VarlenDynamicPersistentTileSchedulerILi128ELi112ELi256ELi256ELb1ELb1ELb0ELb1ELb1ELb1EEEEEEEEEvNT_6ParamsE,"a",@progbits
	.sectionflags	@""
	.align	4
.nv.constant0._ZN7cutlass13device_kernelIN5flash19enable_sm80_to_sm89INS1_16FlashAttnFwdSm80INS1_25CollectiveMainloopFwdSm80ILi8ELi1ELb1EN4cute5tupleIJNS5_1CILi128EEENS7_ILi112EEES8_EEELi128ENS_6half_tEfNS_4arch4Sm80ELb1ELb0ELb0ELb1ELb1ELb1ELb1ELb1EEENS1_21CollectiveEpilogueFwdINS6_IJS8_S8_S9_EEENS6_IJNS7_ILi1EEESH_SH_EEESB_SD_Li256ELb1ELb1ELb1ELb0EEENS1_36VarlenDynamicPersistentTileSchedulerILi128ELi112ELi256ELi256ELb1ELb1ELb0ELb1ELb1ELb1EEEEEEEEEvNT_6ParamsE:
	.zero		1608


//--------------------- SYMBOLS --------------------------

	.type		.nv.reservedSmem.offset0,@object
	.size		.nv.reservedSmem.offset0,0x4
